//
// Generated by NVIDIA NVVM Compiler
//
// Compiler Build ID: CL-36424714
// Cuda compilation tools, release 13.0, V13.0.88
// Based on NVVM 20.0.0
//

.version 9.0
.target sm_100
.address_size 64

	// .globl	_Z12assignKernelPiS_S_PdS0_ii

.visible .entry _Z12assignKernelPiS_S_PdS0_ii(
	.param .u64 .ptr .align 1 _Z12assignKernelPiS_S_PdS0_ii_param_0,
	.param .u64 .ptr .align 1 _Z12assignKernelPiS_S_PdS0_ii_param_1,
	.param .u64 .ptr .align 1 _Z12assignKernelPiS_S_PdS0_ii_param_2,
	.param .u64 .ptr .align 1 _Z12assignKernelPiS_S_PdS0_ii_param_3,
	.param .u64 .ptr .align 1 _Z12assignKernelPiS_S_PdS0_ii_param_4,
	.param .u32 _Z12assignKernelPiS_S_PdS0_ii_param_5,
	.param .u32 _Z12assignKernelPiS_S_PdS0_ii_param_6
)
{
	.reg .pred 	%p<26>;
	.reg .b32 	%r<112>;
	.reg .b64 	%rd<33>;
	.reg .b64 	%fd<108>;

	ld.param.u64 	%rd9, [_Z12assignKernelPiS_S_PdS0_ii_param_0];
	ld.param.u64 	%rd10, [_Z12assignKernelPiS_S_PdS0_ii_param_1];
	ld.param.u64 	%rd11, [_Z12assignKernelPiS_S_PdS0_ii_param_2];
	ld.param.u64 	%rd12, [_Z12assignKernelPiS_S_PdS0_ii_param_3];
	ld.param.u64 	%rd13, [_Z12assignKernelPiS_S_PdS0_ii_param_4];
	ld.param.u32 	%r31, [_Z12assignKernelPiS_S_PdS0_ii_param_5];
	ld.param.u32 	%r32, [_Z12assignKernelPiS_S_PdS0_ii_param_6];
	cvta.to.global.u64 	%rd1, %rd13;
	cvta.to.global.u64 	%rd2, %rd12;
	mov.u32 	%r33, %ctaid.x;
	mov.u32 	%r34, %ntid.x;
	mov.u32 	%r35, %tid.x;
	mad.lo.s32 	%r1, %r33, %r34, %r35;
	setp.ge.s32 	%p1, %r1, %r32;
	@%p1 bra 	$L__BB0_14;
	setp.lt.s32 	%p2, %r31, 1;
	@%p2 bra 	$L__BB0_13;
	cvta.to.global.u64 	%rd14, %rd9;
	mul.wide.s32 	%rd15, %r1, 4;
	add.s64 	%rd16, %rd14, %rd15;
	ld.global.u32 	%r41, [%rd16];
	cvt.rn.f64.s32 	%fd1, %r41;
	cvta.to.global.u64 	%rd17, %rd10;
	add.s64 	%rd18, %rd17, %rd15;
	ld.global.u32 	%r42, [%rd18];
	cvt.rn.f64.s32 	%fd2, %r42;
	and.b32  	%r2, %r31, 7;
	setp.lt.u32 	%p3, %r31, 8;
	mov.b32 	%r101, 2147483647;
	mov.b32 	%r104, 0;
	@%p3 bra 	$L__BB0_5;
	and.b32  	%r104, %r31, 2147483640;
	add.s64 	%rd32, %rd2, 32;
	add.s64 	%rd31, %rd1, 32;
	mov.b32 	%r101, 2147483647;
	mov.b32 	%r96, 0;
$L__BB0_4:
	.pragma "nounroll";
	ld.global.f64 	%fd3, [%rd32+-32];
	ld.global.f64 	%fd4, [%rd31+-32];
	sub.f64 	%fd5, %fd3, %fd1;
	sub.f64 	%fd6, %fd4, %fd2;
	mul.f64 	%fd7, %fd6, %fd6;
	fma.rn.f64 	%fd8, %fd5, %fd5, %fd7;
	cvt.rn.f64.s32 	%fd9, %r101;
	setp.lt.f64 	%p4, %fd8, %fd9;
	cvt.rzi.s32.f64 	%r46, %fd8;
	selp.b32 	%r47, %r96, %r111, %p4;
	selp.b32 	%r48, %r46, %r101, %p4;
	ld.global.f64 	%fd10, [%rd32+-24];
	ld.global.f64 	%fd11, [%rd31+-24];
	sub.f64 	%fd12, %fd10, %fd1;
	sub.f64 	%fd13, %fd11, %fd2;
	mul.f64 	%fd14, %fd13, %fd13;
	fma.rn.f64 	%fd15, %fd12, %fd12, %fd14;
	cvt.rn.f64.s32 	%fd16, %r48;
	setp.lt.f64 	%p5, %fd15, %fd16;
	cvt.rzi.s32.f64 	%r49, %fd15;
	add.s32 	%r50, %r96, 1;
	selp.b32 	%r51, %r50, %r47, %p5;
	selp.b32 	%r52, %r49, %r48, %p5;
	ld.global.f64 	%fd17, [%rd32+-16];
	ld.global.f64 	%fd18, [%rd31+-16];
	sub.f64 	%fd19, %fd17, %fd1;
	sub.f64 	%fd20, %fd18, %fd2;
	mul.f64 	%fd21, %fd20, %fd20;
	fma.rn.f64 	%fd22, %fd19, %fd19, %fd21;
	cvt.rn.f64.s32 	%fd23, %r52;
	setp.lt.f64 	%p6, %fd22, %fd23;
	cvt.rzi.s32.f64 	%r53, %fd22;
	add.s32 	%r54, %r96, 2;
	selp.b32 	%r55, %r54, %r51, %p6;
	selp.b32 	%r56, %r53, %r52, %p6;
	ld.global.f64 	%fd24, [%rd32+-8];
	ld.global.f64 	%fd25, [%rd31+-8];
	sub.f64 	%fd26, %fd24, %fd1;
	sub.f64 	%fd27, %fd25, %fd2;
	mul.f64 	%fd28, %fd27, %fd27;
	fma.rn.f64 	%fd29, %fd26, %fd26, %fd28;
	cvt.rn.f64.s32 	%fd30, %r56;
	setp.lt.f64 	%p7, %fd29, %fd30;
	cvt.rzi.s32.f64 	%r57, %fd29;
	add.s32 	%r58, %r96, 3;
	selp.b32 	%r59, %r58, %r55, %p7;
	selp.b32 	%r60, %r57, %r56, %p7;
	ld.global.f64 	%fd31, [%rd32];
	ld.global.f64 	%fd32, [%rd31];
	sub.f64 	%fd33, %fd31, %fd1;
	sub.f64 	%fd34, %fd32, %fd2;
	mul.f64 	%fd35, %fd34, %fd34;
	fma.rn.f64 	%fd36, %fd33, %fd33, %fd35;
	cvt.rn.f64.s32 	%fd37, %r60;
	setp.lt.f64 	%p8, %fd36, %fd37;
	cvt.rzi.s32.f64 	%r61, %fd36;
	add.s32 	%r62, %r96, 4;
	selp.b32 	%r63, %r62, %r59, %p8;
	selp.b32 	%r64, %r61, %r60, %p8;
	ld.global.f64 	%fd38, [%rd32+8];
	ld.global.f64 	%fd39, [%rd31+8];
	sub.f64 	%fd40, %fd38, %fd1;
	sub.f64 	%fd41, %fd39, %fd2;
	mul.f64 	%fd42, %fd41, %fd41;
	fma.rn.f64 	%fd43, %fd40, %fd40, %fd42;
	cvt.rn.f64.s32 	%fd44, %r64;
	setp.lt.f64 	%p9, %fd43, %fd44;
	cvt.rzi.s32.f64 	%r65, %fd43;
	add.s32 	%r66, %r96, 5;
	selp.b32 	%r67, %r66, %r63, %p9;
	selp.b32 	%r68, %r65, %r64, %p9;
	ld.global.f64 	%fd45, [%rd32+16];
	ld.global.f64 	%fd46, [%rd31+16];
	sub.f64 	%fd47, %fd45, %fd1;
	sub.f64 	%fd48, %fd46, %fd2;
	mul.f64 	%fd49, %fd48, %fd48;
	fma.rn.f64 	%fd50, %fd47, %fd47, %fd49;
	cvt.rn.f64.s32 	%fd51, %r68;
	setp.lt.f64 	%p10, %fd50, %fd51;
	cvt.rzi.s32.f64 	%r69, %fd50;
	add.s32 	%r70, %r96, 6;
	selp.b32 	%r71, %r70, %r67, %p10;
	selp.b32 	%r72, %r69, %r68, %p10;
	ld.global.f64 	%fd52, [%rd32+24];
	ld.global.f64 	%fd53, [%rd31+24];
	sub.f64 	%fd54, %fd52, %fd1;
	sub.f64 	%fd55, %fd53, %fd2;
	mul.f64 	%fd56, %fd55, %fd55;
	fma.rn.f64 	%fd57, %fd54, %fd54, %fd56;
	cvt.rn.f64.s32 	%fd58, %r72;
	setp.lt.f64 	%p11, %fd57, %fd58;
	cvt.rzi.s32.f64 	%r73, %fd57;
	add.s32 	%r74, %r96, 7;
	selp.b32 	%r111, %r74, %r71, %p11;
	selp.b32 	%r101, %r73, %r72, %p11;
	add.s64 	%rd32, %rd32, 64;
	add.s64 	%rd31, %rd31, 64;
	add.s32 	%r96, %r96, 8;
	setp.ne.s32 	%p12, %r96, %r104;
	@%p12 bra 	$L__BB0_4;
$L__BB0_5:
	setp.eq.s32 	%p13, %r2, 0;
	@%p13 bra 	$L__BB0_13;
	and.b32  	%r14, %r31, 3;
	setp.lt.u32 	%p14, %r2, 4;
	@%p14 bra 	$L__BB0_8;
	mul.wide.u32 	%rd19, %r104, 8;
	add.s64 	%rd20, %rd2, %rd19;
	ld.global.f64 	%fd59, [%rd20];
	add.s64 	%rd21, %rd1, %rd19;
	ld.global.f64 	%fd60, [%rd21];
	sub.f64 	%fd61, %fd59, %fd1;
	sub.f64 	%fd62, %fd60, %fd2;
	mul.f64 	%fd63, %fd62, %fd62;
	fma.rn.f64 	%fd64, %fd61, %fd61, %fd63;
	cvt.rn.f64.s32 	%fd65, %r101;
	setp.lt.f64 	%p15, %fd64, %fd65;
	cvt.rzi.s32.f64 	%r76, %fd64;
	selp.b32 	%r77, %r104, %r111, %p15;
	selp.b32 	%r78, %r76, %r101, %p15;
	add.s32 	%r79, %r104, 1;
	ld.global.f64 	%fd66, [%rd20+8];
	ld.global.f64 	%fd67, [%rd21+8];
	sub.f64 	%fd68, %fd66, %fd1;
	sub.f64 	%fd69, %fd67, %fd2;
	mul.f64 	%fd70, %fd69, %fd69;
	fma.rn.f64 	%fd71, %fd68, %fd68, %fd70;
	cvt.rn.f64.s32 	%fd72, %r78;
	setp.lt.f64 	%p16, %fd71, %fd72;
	cvt.rzi.s32.f64 	%r80, %fd71;
	selp.b32 	%r81, %r79, %r77, %p16;
	selp.b32 	%r82, %r80, %r78, %p16;
	add.s32 	%r83, %r104, 2;
	ld.global.f64 	%fd73, [%rd20+16];
	ld.global.f64 	%fd74, [%rd21+16];
	sub.f64 	%fd75, %fd73, %fd1;
	sub.f64 	%fd76, %fd74, %fd2;
	mul.f64 	%fd77, %fd76, %fd76;
	fma.rn.f64 	%fd78, %fd75, %fd75, %fd77;
	cvt.rn.f64.s32 	%fd79, %r82;
	setp.lt.f64 	%p17, %fd78, %fd79;
	cvt.rzi.s32.f64 	%r84, %fd78;
	selp.b32 	%r85, %r83, %r81, %p17;
	selp.b32 	%r86, %r84, %r82, %p17;
	add.s32 	%r87, %r104, 3;
	ld.global.f64 	%fd80, [%rd20+24];
	ld.global.f64 	%fd81, [%rd21+24];
	sub.f64 	%fd82, %fd80, %fd1;
	sub.f64 	%fd83, %fd81, %fd2;
	mul.f64 	%fd84, %fd83, %fd83;
	fma.rn.f64 	%fd85, %fd82, %fd82, %fd84;
	cvt.rn.f64.s32 	%fd86, %r86;
	setp.lt.f64 	%p18, %fd85, %fd86;
	cvt.rzi.s32.f64 	%r88, %fd85;
	selp.b32 	%r111, %r87, %r85, %p18;
	selp.b32 	%r101, %r88, %r86, %p18;
	add.s32 	%r104, %r104, 4;
$L__BB0_8:
	setp.eq.s32 	%p19, %r14, 0;
	@%p19 bra 	$L__BB0_13;
	setp.eq.s32 	%p20, %r14, 1;
	@%p20 bra 	$L__BB0_11;
	mul.wide.u32 	%rd22, %r104, 8;
	add.s64 	%rd23, %rd2, %rd22;
	ld.global.f64 	%fd87, [%rd23];
	add.s64 	%rd24, %rd1, %rd22;
	ld.global.f64 	%fd88, [%rd24];
	sub.f64 	%fd89, %fd87, %fd1;
	sub.f64 	%fd90, %fd88, %fd2;
	mul.f64 	%fd91, %fd90, %fd90;
	fma.rn.f64 	%fd92, %fd89, %fd89, %fd91;
	cvt.rn.f64.s32 	%fd93, %r101;
	setp.lt.f64 	%p21, %fd92, %fd93;
	cvt.rzi.s32.f64 	%r90, %fd92;
	selp.b32 	%r91, %r104, %r111, %p21;
	selp.b32 	%r92, %r90, %r101, %p21;
	add.s32 	%r93, %r104, 1;
	ld.global.f64 	%fd94, [%rd23+8];
	ld.global.f64 	%fd95, [%rd24+8];
	sub.f64 	%fd96, %fd94, %fd1;
	sub.f64 	%fd97, %fd95, %fd2;
	mul.f64 	%fd98, %fd97, %fd97;
	fma.rn.f64 	%fd99, %fd96, %fd96, %fd98;
	cvt.rn.f64.s32 	%fd100, %r92;
	setp.lt.f64 	%p22, %fd99, %fd100;
	cvt.rzi.s32.f64 	%r94, %fd99;
	selp.b32 	%r111, %r93, %r91, %p22;
	selp.b32 	%r101, %r94, %r92, %p22;
	add.s32 	%r104, %r104, 2;
$L__BB0_11:
	and.b32  	%r95, %r31, 1;
	setp.eq.b32 	%p23, %r95, 1;
	not.pred 	%p24, %p23;
	@%p24 bra 	$L__BB0_13;
	mul.wide.u32 	%rd25, %r104, 8;
	add.s64 	%rd26, %rd2, %rd25;
	ld.global.f64 	%fd101, [%rd26];
	add.s64 	%rd27, %rd1, %rd25;
	ld.global.f64 	%fd102, [%rd27];
	sub.f64 	%fd103, %fd101, %fd1;
	sub.f64 	%fd104, %fd102, %fd2;
	mul.f64 	%fd105, %fd104, %fd104;
	fma.rn.f64 	%fd106, %fd103, %fd103, %fd105;
	cvt.rn.f64.s32 	%fd107, %r101;
	setp.lt.f64 	%p25, %fd106, %fd107;
	selp.b32 	%r111, %r104, %r111, %p25;
$L__BB0_13:
	cvta.to.global.u64 	%rd28, %rd11;
	mul.wide.s32 	%rd29, %r1, 4;
	add.s64 	%rd30, %rd28, %rd29;
	st.global.u32 	[%rd30], %r111;
$L__BB0_14:
	ret;

}
	// .globl	_Z12updateKernelPiS_S_PdS0_iiS0_S0_S_
.visible .entry _Z12updateKernelPiS_S_PdS0_iiS0_S0_S_(
	.param .u64 .ptr .align 1 _Z12updateKernelPiS_S_PdS0_iiS0_S0_S__param_0,
	.param .u64 .ptr .align 1 _Z12updateKernelPiS_S_PdS0_iiS0_S0_S__param_1,
	.param .u64 .ptr .align 1 _Z12updateKernelPiS_S_PdS0_iiS0_S0_S__param_2,
	.param .u64 .ptr .align 1 _Z12updateKernelPiS_S_PdS0_iiS0_S0_S__param_3,
	.param .u64 .ptr .align 1 _Z12updateKernelPiS_S_PdS0_iiS0_S0_S__param_4,
	.param .u32 _Z12updateKernelPiS_S_PdS0_iiS0_S0_S__param_5,
	.param .u32 _Z12updateKernelPiS_S_PdS0_iiS0_S0_S__param_6,
	.param .u64 .ptr .align 1 _Z12updateKernelPiS_S_PdS0_iiS0_S0_S__param_7,
	.param .u64 .ptr .align 1 _Z12updateKernelPiS_S_PdS0_iiS0_S0_S__param_8,
	.param .u64 .ptr .align 1 _Z12updateKernelPiS_S_PdS0_iiS0_S0_S__param_9
)
{
	.reg .pred 	%p<2>;
	.reg .b32 	%r<12>;
	.reg .b64 	%rd<23>;
	.reg .b64 	%fd<5>;

	ld.param.u64 	%rd1, [_Z12updateKernelPiS_S_PdS0_iiS0_S0_S__param_0];
	ld.param.u64 	%rd2, [_Z12updateKernelPiS_S_PdS0_iiS0_S0_S__param_1];
	ld.param.u64 	%rd3, [_Z12updateKernelPiS_S_PdS0_iiS0_S0_S__param_2];
	ld.param.u32 	%r2, [_Z12updateKernelPiS_S_PdS0_iiS0_S0_S__param_6];
	ld.param.u64 	%rd4, [_Z12updateKernelPiS_S_PdS0_iiS0_S0_S__param_7];
	ld.param.u64 	%rd5, [_Z12updateKernelPiS_S_PdS0_iiS0_S0_S__param_8];
	ld.param.u64 	%rd6, [_Z12updateKernelPiS_S_PdS0_iiS0_S0_S__param_9];
	mov.u32 	%r3, %ctaid.x;
	mov.u32 	%r4, %ntid.x;
	mov.u32 	%r5, %tid.x;
	mad.lo.s32 	%r1, %r3, %r4, %r5;
	setp.ge.s32 	%p1, %r1, %r2;
	@%p1 bra 	$L__BB1_2;
	cvta.to.global.u64 	%rd7, %rd3;
	cvta.to.global.u64 	%rd8, %rd1;
	cvta.to.global.u64 	%rd9, %rd4;
	cvta.to.global.u64 	%rd10, %rd2;
	cvta.to.global.u64 	%rd11, %rd5;
	cvta.to.global.u64 	%rd12, %rd6;
	mul.wide.s32 	%rd13, %r1, 4;
	add.s64 	%rd14, %rd7, %rd13;
	ld.global.u32 	%r6, [%rd14];
	mul.wide.s32 	%rd15, %r6, 8;
	add.s64 	%rd16, %rd9, %rd15;
	add.s64 	%rd17, %rd8, %rd13;
	ld.global.u32 	%r7, [%rd17];
	cvt.rn.f64.s32 	%fd1, %r7;
	atom.global.add.f64 	%fd2, [%rd16], %fd1;
	ld.global.u32 	%r8, [%rd14];
	mul.wide.s32 	%rd18, %r8, 8;
	add.s64 	%rd19, %rd11, %rd18;
	add.s64 	%rd20, %rd10, %rd13;
	ld.global.u32 	%r9, [%rd20];
	cvt.rn.f64.s32 	%fd3, %r9;
	atom.global.add.f64 	%fd4, [%rd19], %fd3;
	ld.global.u32 	%r10, [%rd14];
	mul.wide.s32 	%rd21, %r10, 4;
	add.s64 	%rd22, %rd12, %rd21;
	atom.global.add.u32 	%r11, [%rd22], 1;
$L__BB1_2:
	ret;

}
	// .globl	_Z16computeCentroidsiPdS_PiS_S_
.visible .entry _Z16computeCentroidsiPdS_PiS_S_(
	.param .u32 _Z16computeCentroidsiPdS_PiS_S__param_0,
	.param .u64 .ptr .align 1 _Z16computeCentroidsiPdS_PiS_S__param_1,
	.param .u64 .ptr .align 1 _Z16computeCentroidsiPdS_PiS_S__param_2,
	.param .u64 .ptr .align 1 _Z16computeCentroidsiPdS_PiS_S__param_3,
	.param .u64 .ptr .align 1 _Z16computeCentroidsiPdS_PiS_S__param_4,
	.param .u64 .ptr .align 1 _Z16computeCentroidsiPdS_PiS_S__param_5
)
{
	.reg .pred 	%p<3>;
	.reg .b32 	%r<8>;
	.reg .b64 	%rd<18>;
	.reg .b64 	%fd<7>;

	ld.param.u32 	%r3, [_Z16computeCentroidsiPdS_PiS_S__param_0];
	ld.param.u64 	%rd2, [_Z16computeCentroidsiPdS_PiS_S__param_1];
	ld.param.u64 	%rd3, [_Z16computeCentroidsiPdS_PiS_S__param_2];
	ld.param.u64 	%rd4, [_Z16computeCentroidsiPdS_PiS_S__param_3];
	ld.param.u64 	%rd5, [_Z16computeCentroidsiPdS_PiS_S__param_4];
	ld.param.u64 	%rd6, [_Z16computeCentroidsiPdS_PiS_S__param_5];
	mov.u32 	%r4, %ctaid.x;
	mov.u32 	%r5, %ntid.x;
	mov.u32 	%r6, %tid.x;
	mad.lo.s32 	%r1, %r4, %r5, %r6;
	setp.ge.s32 	%p1, %r1, %r3;
	@%p1 bra 	$L__BB2_3;
	cvta.to.global.u64 	%rd7, %rd4;
	mul.wide.s32 	%rd8, %r1, 4;
	add.s64 	%rd1, %rd7, %rd8;
	ld.global.u32 	%r2, [%rd1];
	setp.lt.s32 	%p2, %r2, 1;
	@%p2 bra 	$L__BB2_3;
	cvta.to.global.u64 	%rd9, %rd2;
	mul.wide.s32 	%rd10, %r1, 8;
	add.s64 	%rd11, %rd9, %rd10;
	ld.global.f64 	%fd1, [%rd11];
	cvt.rn.f64.u32 	%fd2, %r2;
	div.rn.f64 	%fd3, %fd1, %fd2;
	cvta.to.global.u64 	%rd12, %rd5;
	add.s64 	%rd13, %rd12, %rd10;
	st.global.f64 	[%rd13], %fd3;
	cvta.to.global.u64 	%rd14, %rd3;
	add.s64 	%rd15, %rd14, %rd10;
	ld.global.f64 	%fd4, [%rd15];
	ld.global.u32 	%r7, [%rd1];
	cvt.rn.f64.s32 	%fd5, %r7;
	div.rn.f64 	%fd6, %fd4, %fd5;
	cvta.to.global.u64 	%rd16, %rd6;
	add.s64 	%rd17, %rd16, %rd10;
	st.global.f64 	[%rd17], %fd6;
$L__BB2_3:
	ret;

}


// ===== COMPILED SASS (sm_100) =====

	.target	sm_100

	.elftype	@"ET_EXEC"


//--------------------- .note.nv.tkinfo           --------------------------
	.section	.note.nv.tkinfo,"",@"SHT_NOTE"
	.sectionflags	@"SHF_NOTE_NV_TKINFO"
	.tkinfo
        /*0018*/ 	.word	0x00000002
        /*0030*/ 	.string	""
        /*0030*/ 	.string	"ptxas"
        /*0030*/ 	.string	"Cuda compilation tools, release 13.0, V13.0.88"
        /*0030*/ 	.string	"Build cuda_13.0.r13.0/compiler.36424714_0"
        /*0030*/ 	.string	"-arch sm_100 -m 64 "



//--------------------- .note.nv.cuinfo           --------------------------
	.section	.note.nv.cuinfo,"",@"SHT_NOTE"
	.sectionflags	@"SHF_NOTE_NV_CUINFO"
        /*0018*/ 	.short	0x0002
        /*001a*/ 	.short	0x0064
        /*001c*/ 	.short	0x0082
	.zero		2


//--------------------- .nv.info                  --------------------------
	.section	.nv.info,"",@"SHT_CUDA_INFO"
	.align	4


	//----- nvinfo : EIATTR_REGCOUNT
	.align		4
        /*0000*/ 	.byte	0x04, 0x2f
        /*0002*/ 	.short	(.L_1 - .L_0)
	.align		4
.L_0:
        /*0004*/ 	.word	index@(_Z12assignKernelPiS_S_PdS0_ii)
        /*0008*/ 	.word	0x00000020


	//----- nvinfo : EIATTR_FRAME_SIZE
	.align		4
.L_1:
        /*000c*/ 	.byte	0x04, 0x11
        /*000e*/ 	.short	(.L_3 - .L_2)
	.align		4
.L_2:
        /*0010*/ 	.word	index@(_Z12assignKernelPiS_S_PdS0_ii)
        /*0014*/ 	.word	0x00000000


	//----- nvinfo : EIATTR_REGCOUNT
	.align		4
.L_3:
        /*0018*/ 	.byte	0x04, 0x2f
        /*001a*/ 	.short	(.L_5 - .L_4)
	.align		4
.L_4:
        /*001c*/ 	.word	index@(_Z12updateKernelPiS_S_PdS0_iiS0_S0_S_)
        /*0020*/ 	.word	0x00000016


	//----- nvinfo : EIATTR_FRAME_SIZE
	.align		4
.L_5:
        /*0024*/ 	.byte	0x04, 0x11
        /*0026*/ 	.short	(.L_7 - .L_6)
	.align		4
.L_6:
        /*0028*/ 	.word	index@(_Z12updateKernelPiS_S_PdS0_iiS0_S0_S_)
        /*002c*/ 	.word	0x00000000


	//----- nvinfo : EIATTR_REGCOUNT
	.align		4
.L_7:
        /*0030*/ 	.byte	0x04, 0x2f
        /*0032*/ 	.short	(.L_9 - .L_8)
	.align		4
.L_8:
        /*0034*/ 	.word	index@(_Z16computeCentroidsiPdS_PiS_S_)
        /*0038*/ 	.word	0x0000001b


	//----- nvinfo : EIATTR_FRAME_SIZE
	.align		4
.L_9:
        /*003c*/ 	.byte	0x04, 0x11
        /*003e*/ 	.short	(.L_11 - .L_10)
	.align		4
.L_10:
        /*0040*/ 	.word	index@($__internal_0_$__cuda_sm20_div_rn_f64_full)
        /*0044*/ 	.word	0x00000000


	//----- nvinfo : EIATTR_FRAME_SIZE
	.align		4
.L_11:
        /*0048*/ 	.byte	0x04, 0x11
        /*004a*/ 	.short	(.L_13 - .L_12)
	.align		4
.L_12:
        /*004c*/ 	.word	index@(_Z16computeCentroidsiPdS_PiS_S_)
        /*0050*/ 	.word	0x00000000


	//----- nvinfo : EIATTR_MIN_STACK_SIZE
	.align		4
.L_13:
        /*0054*/ 	.byte	0x04, 0x12
        /*0056*/ 	.short	(.L_15 - .L_14)
	.align		4
.L_14:
        /*0058*/ 	.word	index@(_Z16computeCentroidsiPdS_PiS_S_)
        /*005c*/ 	.word	0x00000000


	//----- nvinfo : EIATTR_MIN_STACK_SIZE
	.align		4
.L_15:
        /*0060*/ 	.byte	0x04, 0x12
        /*0062*/ 	.short	(.L_17 - .L_16)
	.align		4
.L_16:
        /*0064*/ 	.word	index@(_Z12updateKernelPiS_S_PdS0_iiS0_S0_S_)
        /*0068*/ 	.word	0x00000000


	//----- nvinfo : EIATTR_MIN_STACK_SIZE
	.align		4
.L_17:
        /*006c*/ 	.byte	0x04, 0x12
        /*006e*/ 	.short	(.L_19 - .L_18)
	.align		4
.L_18:
        /*0070*/ 	.word	index@(_Z12assignKernelPiS_S_PdS0_ii)
        /*0074*/ 	.word	0x00000000
.L_19:


//--------------------- .nv.compat                --------------------------
	.section	.nv.compat,"",@"SHT_CUDA_COMPAT_INFO"
	.align	4
        /*0000*/ 	.byte	0x02, 0x09, 0x00, 0x00, 0x02, 0x02, 0x01, 0x00, 0x02, 0x05, 0x05, 0x00, 0x03, 0x07, 0x01, 0x01
        /*0010*/ 	.byte	0x02, 0x03, 0x00, 0x00, 0x02, 0x06, 0x01, 0x00, 0x04, 0x0b, 0x08, 0x00, 0x01, 0x00, 0x00, 0x00
        /*0020*/ 	.byte	0x00, 0x00, 0x00, 0x00


//--------------------- .nv.info._Z16computeCentroidsiPdS_PiS_S_ --------------------------
	.section	.nv.info._Z16computeCentroidsiPdS_PiS_S_,"",@"SHT_CUDA_INFO"
	.sectionflags	@""
	.align	4


	//----- nvinfo : EIATTR_CUDA_API_VERSION
	.align		4
        /*0000*/ 	.byte	0x04, 0x37
        /*0002*/ 	.short	(.L_21 - .L_20)
.L_20:
        /*0004*/ 	.word	0x00000082


	//----- nvinfo : EIATTR_KPARAM_INFO
	.align		4
.L_21:
        /*0008*/ 	.byte	0x04, 0x17
        /*000a*/ 	.short	(.L_23 - .L_22)
.L_22:
        /*000c*/ 	.word	0x00000000
        /*0010*/ 	.short	0x0005
        /*0012*/ 	.short	0x0028
        /*0014*/ 	.byte	0x00, 0xf5, 0x21, 0x00


	//----- nvinfo : EIATTR_KPARAM_INFO
	.align		4
.L_23:
        /*0018*/ 	.byte	0x04, 0x17
        /*001a*/ 	.short	(.L_25 - .L_24)
.L_24:
        /*001c*/ 	.word	0x00000000
        /*0020*/ 	.short	0x0004
        /*0022*/ 	.short	0x0020
        /*0024*/ 	.byte	0x00, 0xf5, 0x21, 0x00


	//----- nvinfo : EIATTR_KPARAM_INFO
	.align		4
.L_25:
        /*0028*/ 	.byte	0x04, 0x17
        /*002a*/ 	.short	(.L_27 - .L_26)
.L_26:
        /*002c*/ 	.word	0x00000000
        /*0030*/ 	.short	0x0003
        /*0032*/ 	.short	0x0018
        /*0034*/ 	.byte	0x00, 0xf5, 0x21, 0x00


	//----- nvinfo : EIATTR_KPARAM_INFO
	.align		4
.L_27:
        /*0038*/ 	.byte	0x04, 0x17
        /*003a*/ 	.short	(.L_29 - .L_28)
.L_28:
        /*003c*/ 	.word	0x00000000
        /*0040*/ 	.short	0x0002
        /*0042*/ 	.short	0x0010
        /*0044*/ 	.byte	0x00, 0xf5, 0x21, 0x00


	//----- nvinfo : EIATTR_KPARAM_INFO
	.align		4
.L_29:
        /*0048*/ 	.byte	0x04, 0x17
        /*004a*/ 	.short	(.L_31 - .L_30)
.L_30:
        /*004c*/ 	.word	0x00000000
        /*0050*/ 	.short	0x0001
        /*0052*/ 	.short	0x0008
        /*0054*/ 	.byte	0x00, 0xf5, 0x21, 0x00


	//----- nvinfo : EIATTR_KPARAM_INFO
	.align		4
.L_31:
        /*0058*/ 	.byte	0x04, 0x17
        /*005a*/ 	.short	(.L_33 - .L_32)
.L_32:
        /*005c*/ 	.word	0x00000000
        /*0060*/ 	.short	0x0000
        /*0062*/ 	.short	0x0000
        /*0064*/ 	.byte	0x00, 0xf0, 0x11, 0x00


	//----- nvinfo : EIATTR_SPARSE_MMA_MASK
	.align		4
.L_33:
        /*0068*/ 	.byte	0x03, 0x50
        /*006a*/ 	.short	0x0000


	//----- nvinfo : EIATTR_MAXREG_COUNT
	.align		4
        /*006c*/ 	.byte	0x03, 0x1b
        /*006e*/ 	.short	0x00ff


	//----- nvinfo : EIATTR_MERCURY_ISA_VERSION
	.align		4
        /*0070*/ 	.byte	0x03, 0x5f
        /*0072*/ 	.short	0x0101


	//----- nvinfo : EIATTR_VRC_CTA_INIT_COUNT
	.align		4
        /*0074*/ 	.byte	0x02, 0x4a
	.zero		1
	.zero		1


	//----- nvinfo : EIATTR_EXIT_INSTR_OFFSETS
	.align		4
        /*0078*/ 	.byte	0x04, 0x1c
        /*007a*/ 	.short	(.L_35 - .L_34)


	//   ....[0]....
.L_34:
        /*007c*/ 	.word	0x00000070


	//   ....[1]....
        /*0080*/ 	.word	0x000000d0


	//   ....[2]....
        /*0084*/ 	.word	0x00000450


	//----- nvinfo : EIATTR_CRS_STACK_SIZE
	.align		4
.L_35:
        /*0088*/ 	.byte	0x04, 0x1e
        /*008a*/ 	.short	(.L_37 - .L_36)
.L_36:
        /*008c*/ 	.word	0x00000000


	//----- nvinfo : EIATTR_CBANK_PARAM_SIZE
	.align		4
.L_37:
        /*0090*/ 	.byte	0x03, 0x19
        /*0092*/ 	.short	0x0030


	//----- nvinfo : EIATTR_PARAM_CBANK
	.align		4
        /*0094*/ 	.byte	0x04, 0x0a
        /*0096*/ 	.short	(.L_39 - .L_38)
	.align		4
.L_38:
        /*0098*/ 	.word	index@(.nv.constant0._Z16computeCentroidsiPdS_PiS_S_)
        /*009c*/ 	.short	0x0380
        /*009e*/ 	.short	0x0030


	//----- nvinfo : EIATTR_SW_WAR
	.align		4
.L_39:
        /*00a0*/ 	.byte	0x04, 0x36
        /*00a2*/ 	.short	(.L_41 - .L_40)
.L_40:
        /*00a4*/ 	.word	0x00000008
.L_41:


//--------------------- .nv.info._Z12updateKernelPiS_S_PdS0_iiS0_S0_S_ --------------------------
	.section	.nv.info._Z12updateKernelPiS_S_PdS0_iiS0_S0_S_,"",@"SHT_CUDA_INFO"
	.sectionflags	@""
	.align	4


	//----- nvinfo : EIATTR_CUDA_API_VERSION
	.align		4
        /*0000*/ 	.byte	0x04, 0x37
        /*0002*/ 	.short	(.L_43 - .L_42)
.L_42:
        /*0004*/ 	.word	0x00000082


	//----- nvinfo : EIATTR_KPARAM_INFO
	.align		4
.L_43:
        /*0008*/ 	.byte	0x04, 0x17
        /*000a*/ 	.short	(.L_45 - .L_44)
.L_44:
        /*000c*/ 	.word	0x00000000
        /*0010*/ 	.short	0x0009
        /*0012*/ 	.short	0x0040
        /*0014*/ 	.byte	0x00, 0xf5, 0x21, 0x00


	//----- nvinfo : EIATTR_KPARAM_INFO
	.align		4
.L_45:
        /*0018*/ 	.byte	0x04, 0x17
        /*001a*/ 	.short	(.L_47 - .L_46)
.L_46:
        /*001c*/ 	.word	0x00000000
        /*0020*/ 	.short	0x0008
        /*0022*/ 	.short	0x0038
        /*0024*/ 	.byte	0x00, 0xf5, 0x21, 0x00


	//----- nvinfo : EIATTR_KPARAM_INFO
	.align		4
.L_47:
        /*0028*/ 	.byte	0x04, 0x17
        /*002a*/ 	.short	(.L_49 - .L_48)
.L_48:
        /*002c*/ 	.word	0x00000000
        /*0030*/ 	.short	0x0007
        /*0032*/ 	.short	0x0030
        /*0034*/ 	.byte	0x00, 0xf5, 0x21, 0x00


	//----- nvinfo : EIATTR_KPARAM_INFO
	.align		4
.L_49:
        /*0038*/ 	.byte	0x04, 0x17
        /*003a*/ 	.short	(.L_51 - .L_50)
.L_50:
        /*003c*/ 	.word	0x00000000
        /*0040*/ 	.short	0x0006
        /*0042*/ 	.short	0x002c
        /*0044*/ 	.byte	0x00, 0xf0, 0x11, 0x00


	//----- nvinfo : EIATTR_KPARAM_INFO
	.align		4
.L_51:
        /*0048*/ 	.byte	0x04, 0x17
        /*004a*/ 	.short	(.L_53 - .L_52)
.L_52:
        /*004c*/ 	.word	0x00000000
        /*0050*/ 	.short	0x0005
        /*0052*/ 	.short	0x0028
        /*0054*/ 	.byte	0x00, 0xf0, 0x11, 0x00


	//----- nvinfo : EIATTR_KPARAM_INFO
	.align		4
.L_53:
        /*0058*/ 	.byte	0x04, 0x17
        /*005a*/ 	.short	(.L_55 - .L_54)
.L_54:
        /*005c*/ 	.word	0x00000000
        /*0060*/ 	.short	0x0004
        /*0062*/ 	.short	0x0020
        /*0064*/ 	.byte	0x00, 0xf5, 0x21, 0x00


	//----- nvinfo : EIATTR_KPARAM_INFO
	.align		4
.L_55:
        /*0068*/ 	.byte	0x04, 0x17
        /*006a*/ 	.short	(.L_57 - .L_56)
.L_56:
        /*006c*/ 	.word	0x00000000
        /*0070*/ 	.short	0x0003
        /*0072*/ 	.short	0x0018
        /*0074*/ 	.byte	0x00, 0xf5, 0x21, 0x00


	//----- nvinfo : EIATTR_KPARAM_INFO
	.align		4
.L_57:
        /*0078*/ 	.byte	0x04, 0x17
        /*007a*/ 	.short	(.L_59 - .L_58)
.L_58:
        /*007c*/ 	.word	0x00000000
        /*0080*/ 	.short	0x0002
        /*0082*/ 	.short	0x0010
        /*0084*/ 	.byte	0x00, 0xf5, 0x21, 0x00


	//----- nvinfo : EIATTR_KPARAM_INFO
	.align		4
.L_59:
        /*0088*/ 	.byte	0x04, 0x17
        /*008a*/ 	.short	(.L_61 - .L_60)
.L_60:
        /*008c*/ 	.word	0x00000000
        /*0090*/ 	.short	0x0001
        /*0092*/ 	.short	0x0008
        /*0094*/ 	.byte	0x00, 0xf5, 0x21, 0x00


	//----- nvinfo : EIATTR_KPARAM_INFO
	.align		4
.L_61:
        /*0098*/ 	.byte	0x04, 0x17
        /*009a*/ 	.short	(.L_63 - .L_62)
.L_62:
        /*009c*/ 	.word	0x00000000
        /*00a0*/ 	.short	0x0000
        /*00a2*/ 	.short	0x0000
        /*00a4*/ 	.byte	0x00, 0xf5, 0x21, 0x00


	//----- nvinfo : EIATTR_SPARSE_MMA_MASK
	.align		4
.L_63:
        /*00a8*/ 	.byte	0x03, 0x50
        /*00aa*/ 	.short	0x0000


	//----- nvinfo : EIATTR_MAXREG_COUNT
	.align		4
        /*00ac*/ 	.byte	0x03, 0x1b
        /*00ae*/ 	.short	0x00ff


	//----- nvinfo : EIATTR_MERCURY_ISA_VERSION
	.align		4
        /*00b0*/ 	.byte	0x03, 0x5f
        /*00b2*/ 	.short	0x0101


	//----- nvinfo : EIATTR_VRC_CTA_INIT_COUNT
	.align		4
        /*00b4*/ 	.byte	0x02, 0x4a
	.zero		1
	.zero		1


	//----- nvinfo : EIATTR_EXIT_INSTR_OFFSETS
	.align		4
        /*00b8*/ 	.byte	0x04, 0x1c
        /*00ba*/ 	.short	(.L_65 - .L_64)


	//   ....[0]....
.L_64:
        /*00bc*/ 	.word	0x00000070


	//   ....[1]....
        /*00c0*/ 	.word	0x00000200


	//----- nvinfo : EIATTR_CBANK_PARAM_SIZE
	.align		4
.L_65:
        /*00c4*/ 	.byte	0x03, 0x19
        /*00c6*/ 	.short	0x0048


	//----- nvinfo : EIATTR_PARAM_CBANK
	.align		4
        /*00c8*/ 	.byte	0x04, 0x0a
        /*00ca*/ 	.short	(.L_67 - .L_66)
	.align		4
.L_66:
        /*00cc*/ 	.word	index@(.nv.constant0._Z12updateKernelPiS_S_PdS0_iiS0_S0_S_)
        /*00d0*/ 	.short	0x0380
        /*00d2*/ 	.short	0x0048


	//----- nvinfo : EIATTR_SW_WAR
	.align		4
.L_67:
        /*00d4*/ 	.byte	0x04, 0x36
        /*00d6*/ 	.short	(.L_69 - .L_68)
.L_68:
        /*00d8*/ 	.word	0x00000008
.L_69:


//--------------------- .nv.info._Z12assignKernelPiS_S_PdS0_ii --------------------------
	.section	.nv.info._Z12assignKernelPiS_S_PdS0_ii,"",@"SHT_CUDA_INFO"
	.sectionflags	@""
	.align	4


	//----- nvinfo : EIATTR_CUDA_API_VERSION
	.align		4
        /*0000*/ 	.byte	0x04, 0x37
        /*0002*/ 	.short	(.L_71 - .L_70)
.L_70:
        /*0004*/ 	.word	0x00000082


	//----- nvinfo : EIATTR_KPARAM_INFO
	.align		4
.L_71:
        /*0008*/ 	.byte	0x04, 0x17
        /*000a*/ 	.short	(.L_73 - .L_72)
.L_72:
        /*000c*/ 	.word	0x00000000
        /*0010*/ 	.short	0x0006
        /*0012*/ 	.short	0x002c
        /*0014*/ 	.byte	0x00, 0xf0, 0x11, 0x00


	//----- nvinfo : EIATTR_KPARAM_INFO
	.align		4
.L_73:
        /*0018*/ 	.byte	0x04, 0x17
        /*001a*/ 	.short	(.L_75 - .L_74)
.L_74:
        /*001c*/ 	.word	0x00000000
        /*0020*/ 	.short	0x0005
        /*0022*/ 	.short	0x0028
        /*0024*/ 	.byte	0x00, 0xf0, 0x11, 0x00


	//----- nvinfo : EIATTR_KPARAM_INFO
	.align		4
.L_75:
        /*0028*/ 	.byte	0x04, 0x17
        /*002a*/ 	.short	(.L_77 - .L_76)
.L_76:
        /*002c*/ 	.word	0x00000000
        /*0030*/ 	.short	0x0004
        /*0032*/ 	.short	0x0020
        /*0034*/ 	.byte	0x00, 0xf5, 0x21, 0x00


	//----- nvinfo : EIATTR_KPARAM_INFO
	.align		4
.L_77:
        /*0038*/ 	.byte	0x04, 0x17
        /*003a*/ 	.short	(.L_79 - .L_78)
.L_78:
        /*003c*/ 	.word	0x00000000
        /*0040*/ 	.short	0x0003
        /*0042*/ 	.short	0x0018
        /*0044*/ 	.byte	0x00, 0xf5, 0x21, 0x00


	//----- nvinfo : EIATTR_KPARAM_INFO
	.align		4
.L_79:
        /*0048*/ 	.byte	0x04, 0x17
        /*004a*/ 	.short	(.L_81 - .L_80)
.L_80:
        /*004c*/ 	.word	0x00000000
        /*0050*/ 	.short	0x0002
        /*0052*/ 	.short	0x0010
        /*0054*/ 	.byte	0x00, 0xf5, 0x21, 0x00


	//----- nvinfo : EIATTR_KPARAM_INFO
	.align		4
.L_81:
        /*0058*/ 	.byte	0x04, 0x17
        /*005a*/ 	.short	(.L_83 - .L_82)
.L_82:
        /*005c*/ 	.word	0x00000000
        /*0060*/ 	.short	0x0001
        /*0062*/ 	.short	0x0008
        /*0064*/ 	.byte	0x00, 0xf5, 0x21, 0x00


	//----- nvinfo : EIATTR_KPARAM_INFO
	.align		4
.L_83:
        /*0068*/ 	.byte	0x04, 0x17
        /*006a*/ 	.short	(.L_85 - .L_84)
.L_84:
        /*006c*/ 	.word	0x00000000
        /*0070*/ 	.short	0x0000
        /*0072*/ 	.short	0x0000
        /*0074*/ 	.byte	0x00, 0xf5, 0x21, 0x00


	//----- nvinfo : EIATTR_SPARSE_MMA_MASK
	.align		4
.L_85:
        /*0078*/ 	.byte	0x03, 0x50
        /*007a*/ 	.short	0x0000


	//----- nvinfo : EIATTR_MAXREG_COUNT
	.align		4
        /*007c*/ 	.byte	0x03, 0x1b
        /*007e*/ 	.short	0x00ff


	//----- nvinfo : EIATTR_MERCURY_ISA_VERSION
	.align		4
        /*0080*/ 	.byte	0x03, 0x5f
        /*0082*/ 	.short	0x0101


	//----- nvinfo : EIATTR_VRC_CTA_INIT_COUNT
	.align		4
        /*0084*/ 	.byte	0x02, 0x4a
	.zero		1
	.zero		1


	//----- nvinfo : EIATTR_EXIT_INSTR_OFFSETS
	.align		4
        /*0088*/ 	.byte	0x04, 0x1c
        /*008a*/ 	.short	(.L_87 - .L_86)


	//   ....[0]....
.L_86:
        /*008c*/ 	.word	0x00000070


	//   ....[1]....
        /*0090*/ 	.word	0x00000e00


	//----- nvinfo : EIATTR_CBANK_PARAM_SIZE
	.align		4
.L_87:
        /*0094*/ 	.byte	0x03, 0x19
        /*0096*/ 	.short	0x0030


	//----- nvinfo : EIATTR_PARAM_CBANK
	.align		4
        /*0098*/ 	.byte	0x04, 0x0a
        /*009a*/ 	.short	(.L_89 - .L_88)
	.align		4
.L_88:
        /*009c*/ 	.word	index@(.nv.constant0._Z12assignKernelPiS_S_PdS0_ii)
        /*00a0*/ 	.short	0x0380
        /*00a2*/ 	.short	0x0030


	//----- nvinfo : EIATTR_SW_WAR
	.align		4
.L_89:
        /*00a4*/ 	.byte	0x04, 0x36
        /*00a6*/ 	.short	(.L_91 - .L_90)
.L_90:
        /*00a8*/ 	.word	0x00000008
.L_91:


//--------------------- .nv.callgraph             --------------------------
	.section	.nv.callgraph,"",@"SHT_CUDA_CALLGRAPH"
	.align	4
	.sectionentsize	8
	.align		4
        /*0000*/ 	.word	0x00000000
	.align		4
        /*0004*/ 	.word	0xffffffff
	.align		4
        /*0008*/ 	.word	0x00000000
	.align		4
        /*000c*/ 	.word	0xfffffffe
	.align		4
        /*0010*/ 	.word	0x00000000
	.align		4
        /*0014*/ 	.word	0xfffffffd
	.align		4
        /*0018*/ 	.word	0x00000000
	.align		4
        /*001c*/ 	.word	0xfffffffc


//--------------------- .text._Z16computeCentroidsiPdS_PiS_S_ --------------------------
	.section	.text._Z16computeCentroidsiPdS_PiS_S_,"ax",@progbits
	.align	128
        .global         _Z16computeCentroidsiPdS_PiS_S_
        .type           _Z16computeCentroidsiPdS_PiS_S_,@function
        .size           _Z16computeCentroidsiPdS_PiS_S_,(.L_x_17 - _Z16computeCentroidsiPdS_PiS_S_)
        .other          _Z16computeCentroidsiPdS_PiS_S_,@"STO_CUDA_ENTRY STV_DEFAULT"
_Z16computeCentroidsiPdS_PiS_S_:
.text._Z16computeCentroidsiPdS_PiS_S_:
[----:B------:R-:W-:Y:S01]  /*0000*/  LDC R1, c[0x0][0x37c] ;  /* 0x0000df00ff017b82 */ /* 0x000fe20000000800 */
[----:B------:R-:W0:Y:S07]  /*0010*/  S2R R3, SR_TID.X ;  /* 0x0000000000037919 */ /* 0x000e2e0000002100 */
[----:B------:R-:W0:Y:S01]  /*0020*/  S2UR UR4, SR_CTAID.X ;  /* 0x00000000000479c3 */ /* 0x000e220000002500 */
[----:B------:R-:W1:Y:S07]  /*0030*/  LDCU UR5, c[0x0][0x380] ;  /* 0x00007000ff0577ac */ /* 0x000e6e0008000800 */
[----:B------:R-:W0:Y:S02]  /*0040*/  LDC R0, c[0x0][0x360] ;  /* 0x0000d800ff007b82 */ /* 0x000e240000000800 */
[----:B0-----:R-:W-:-:S05]  /*0050*/  IMAD R0, R0, UR4, R3 ;  /* 0x0000000400007c24 */ /* 0x001fca000f8e0203 */
[----:B-1----:R-:W-:-:S13]  /*0060*/  ISETP.GE.AND P0, PT, R0, UR5, PT ;  /* 0x0000000500007c0c */ /* 0x002fda000bf06270 */
[----:B------:R-:W-:Y:S05]  /*0070*/  @P0 EXIT ;  /* 0x000000000000094d */ /* 0x000fea0003800000 */
[----:B------:R-:W0:Y:S01]  /*0080*/  LDC.64 R4, c[0x0][0x398] ;  /* 0x0000e600ff047b82 */ /* 0x000e220000000a00 */
[----:B------:R-:W1:Y:S01]  /*0090*/  LDCU.64 UR4, c[0x0][0x358] ;  /* 0x00006b00ff0477ac */ /* 0x000e620008000a00 */
[----:B0-----:R-:W-:-:S05]  /*00a0*/  IMAD.WIDE R4, R0, 0x4, R4 ;  /* 0x0000000400047825 */ /* 0x001fca00078e0204 */
[----:B-1----:R-:W2:Y:S02]  /*00b0*/  LDG.E R8, desc[UR4][R4.64] ;  /* 0x0000000404087981 */ /* 0x002ea4000c1e1900 */
[----:B--2---:R-:W-:-:S13]  /*00c0*/  ISETP.GE.AND P0, PT, R8, 0x1, PT ;  /* 0x000000010800780c */ /* 0x004fda0003f06270 */
[----:B------:R-:W-:Y:S05]  /*00d0*/  @!P0 EXIT ;  /* 0x000000000000894d */ /* 0x000fea0003800000 */
[----:B------:R-:W0:Y:S02]  /*00e0*/  LDC.64 R6, c[0x0][0x388] ;  /* 0x0000e200ff067b82 */ /* 0x000e240000000a00 */
[----:B0-----:R-:W-:-:S06]  /*00f0*/  IMAD.WIDE R6, R0, 0x8, R6 ;  /* 0x0000000800067825 */ /* 0x001fcc00078e0206 */
[----:B------:R-:W2:Y:S01]  /*0100*/  LDG.E.64 R6, desc[UR4][R6.64] ;  /* 0x0000000406067981 */ /* 0x000ea2000c1e1b00 */
[----:B------:R-:W0:Y:S01]  /*0110*/  I2F.F64.U32 R8, R8 ;  /* 0x0000000800087312 */ /* 0x000e220000201800 */
[----:B------:R-:W-:Y:S01]  /*0120*/  IMAD.MOV.U32 R2, RZ, RZ, 0x1 ;  /* 0x00000001ff027424 */ /* 0x000fe200078e00ff */
[----:B------:R-:W-:Y:S06]  /*0130*/  BSSY.RECONVERGENT B0, `(.L_x_0) ;  /* 0x0000012000007945 */ /* 0x000fec0003800200 */
[----:B0-----:R-:W0:Y:S02]  /*0140*/  MUFU.RCP64H R3, R9 ;  /* 0x0000000900037308 */ /* 0x001e240000001800 */
[----:B0-----:R-:W-:-:S08]  /*0150*/  DFMA R10, -R8, R2, 1 ;  /* 0x3ff00000080a742b */ /* 0x001fd00000000102 */
[----:B------:R-:W-:-:S08]  /*0160*/  DFMA R10, R10, R10, R10 ;  /* 0x0000000a0a0a722b */ /* 0x000fd0000000000a */
[----:B------:R-:W-:-:S08]  /*0170*/  DFMA R10, R2, R10, R2 ;  /* 0x0000000a020a722b */ /* 0x000fd00000000002 */
[----:B------:R-:W-:-:S08]  /*0180*/  DFMA R2, -R8, R10, 1 ;  /* 0x3ff000000802742b */ /* 0x000fd0000000010a */
[----:B------:R-:W-:-:S08]  /*0190*/  DFMA R2, R10, R2, R10 ;  /* 0x000000020a02722b */ /* 0x000fd0000000000a */
[----:B--2---:R-:W-:Y:S01]  /*01a0*/  DMUL R10, R6, R2 ;  /* 0x00000002060a7228 */ /* 0x004fe20000000000 */
[----:B------:R-:W-:-:S07]  /*01b0*/  FSETP.GEU.AND P1, PT, |R7|, 6.5827683646048100446e-37, PT ;  /* 0x036000000700780b */ /* 0x000fce0003f2e200 */
[----:B------:R-:W-:-:S08]  /*01c0*/  DFMA R12, -R8, R10, R6 ;  /* 0x0000000a080c722b */ /* 0x000fd00000000106 */
[----:B------:R-:W-:-:S10]  /*01d0*/  DFMA R2, R2, R12, R10 ;  /* 0x0000000c0202722b */ /* 0x000fd4000000000a */
[----:B------:R-:W-:-:S05]  /*01e0*/  FFMA R10, RZ, R9, R3 ;  /* 0x00000009ff0a7223 */ /* 0x000fca0000000003 */
[----:B------:R-:W-:-:S13]  /*01f0*/  FSETP.GT.AND P0, PT, |R10|, 1.469367938527859385e-39, PT ;  /* 0x001000000a00780b */ /* 0x000fda0003f04200 */
[----:B------:R-:W-:Y:S05]  /*0200*/  @P0 BRA P1, `(.L_x_1) ;  /* 0x0000000000100947 */ /* 0x000fea0000800000 */
[----:B------:R-:W-:Y:S01]  /*0210*/  IMAD.MOV.U32 R10, RZ, RZ, R6 ;  /* 0x000000ffff0a7224 */ /* 0x000fe200078e0006 */
[----:B------:R-:W-:Y:S01]  /*0220*/  MOV R12, 0x250 ;  /* 0x00000250000c7802 */ /* 0x000fe20000000f00 */
[----:B------:R-:W-:-:S07]  /*0230*/  IMAD.MOV.U32 R11, RZ, RZ, R7 ;  /* 0x000000ffff0b7224 */ /* 0x000fce00078e0007 */
[----:B------:R-:W-:Y:S05]  /*0240*/  CALL.REL.NOINC `($__internal_0_$__cuda_sm20_div_rn_f64_full) ;  /* 0x0000000000847944 */ /* 0x000fea0003c00000 */
.L_x_1:
[----:B------:R-:W-:Y:S05]  /*0250*/  BSYNC.RECONVERGENT B0 ;  /* 0x0000000000007941 */ /* 0x000fea0003800200 */
.L_x_0:
[----:B------:R-:W0:Y:S08]  /*0260*/  LDC.64 R10, c[0x0][0x3a0] ;  /* 0x0000e800ff0a7b82 */ /* 0x000e300000000a00 */
[----:B------:R-:W1:Y:S01]  /*0270*/  LDC.64 R6, c[0x0][0x390] ;  /* 0x0000e400ff067b82 */ /* 0x000e620000000a00 */
[----:B0-----:R-:W-:-:S05]  /*0280*/  IMAD.WIDE R10, R0, 0x8, R10 ;  /* 0x00000008000a7825 */ /* 0x001fca00078e020a */
[----:B------:R0:W-:Y:S04]  /*0290*/  STG.E.64 desc[UR4][R10.64], R2 ;  /* 0x000000020a007986 */ /* 0x0001e8000c101b04 */
[----:B------:R-:W2:Y:S01]  /*02a0*/  LDG.E R8, desc[UR4][R4.64] ;  /* 0x0000000404087981 */ /* 0x000ea2000c1e1900 */
[----:B-1----:R-:W-:-:S06]  /*02b0*/  IMAD.WIDE R6, R0, 0x8, R6 ;  /* 0x0000000800067825 */ /* 0x002fcc00078e0206 */
[----:B------:R-:W3:Y:S01]  /*02c0*/  LDG.E.64 R6, desc[UR4][R6.64] ;  /* 0x0000000406067981 */ /* 0x000ee2000c1e1b00 */
[----:B------:R-:W-:Y:S01]  /*02d0*/  IMAD.MOV.U32 R12, RZ, RZ, 0x1 ;  /* 0x00000001ff0c7424 */ /* 0x000fe200078e00ff */
[----:B------:R-:W-:Y:S01]  /*02e0*/  BSSY.RECONVERGENT B0, `(.L_x_2) ;  /* 0x0000013000007945 */ /* 0x000fe20003800200 */
[----:B--2---:R-:W1:Y:S01]  /*02f0*/  I2F.F64 R8, R8 ;  /* 0x0000000800087312 */ /* 0x004e620000201c00 */
[----:B---3--:R-:W-:-:S07]  /*0300*/  FSETP.GEU.AND P1, PT, |R7|, 6.5827683646048100446e-37, PT ;  /* 0x036000000700780b */ /* 0x008fce0003f2e200 */
[----:B-1----:R-:W1:Y:S02]  /*0310*/  MUFU.RCP64H R13, R9 ;  /* 0x00000009000d7308 */ /* 0x002e640000001800 */
[----:B-1----:R-:W-:-:S08]  /*0320*/  DFMA R14, -R8, R12, 1 ;  /* 0x3ff00000080e742b */ /* 0x002fd0000000010c */
[----:B------:R-:W-:-:S08]  /*0330*/  DFMA R14, R14, R14, R14 ;  /* 0x0000000e0e0e722b */ /* 0x000fd0000000000e */
[----:B------:R-:W-:-:S08]  /*0340*/  DFMA R14, R12, R14, R12 ;  /* 0x0000000e0c0e722b */ /* 0x000fd0000000000c */
[----:B0-----:R-:W-:-:S08]  /*0350*/  DFMA R2, -R8, R14, 1 ;  /* 0x3ff000000802742b */ /* 0x001fd0000000010e */
[----:B------:R-:W-:-:S08]  /*0360*/  DFMA R2, R14, R2, R14 ;  /* 0x000000020e02722b */ /* 0x000fd0000000000e */
[----:B------:R-:W-:-:S08]  /*0370*/  DMUL R4, R6, R2 ;  /* 0x0000000206047228 */ /* 0x000fd00000000000 */
        /* <DEDUP_REMOVED lines=9> */
.L_x_3:
[----:B------:R-:W-:Y:S05]  /*0410*/  BSYNC.RECONVERGENT B0 ;  /* 0x0000000000007941 */ /* 0x000fea0003800200 */
.L_x_2:
[----:B------:R-:W0:Y:S02]  /*0420*/  LDC.64 R4, c[0x0][0x3a8] ;  /* 0x0000ea00ff047b82 */ /* 0x000e240000000a00 */
[----:B0-----:R-:W-:-:S05]  /*0430*/  IMAD.WIDE R4, R0, 0x8, R4 ;  /* 0x0000000800047825 */ /* 0x001fca00078e0204 */
[----:B------:R-:W-:Y:S01]  /*0440*/  STG.E.64 desc[UR4][R4.64], R2 ;  /* 0x0000000204007986 */ /* 0x000fe2000c101b04 */
[----:B------:R-:W-:Y:S05]  /*0450*/  EXIT ;  /* 0x000000000000794d */ /* 0x000fea0003800000 */
        .weak           $__internal_0_$__cuda_sm20_div_rn_f64_full
        .type           $__internal_0_$__cuda_sm20_div_rn_f64_full,@function
        .size           $__internal_0_$__cuda_sm20_div_rn_f64_full,(.L_x_17 - $__internal_0_$__cuda_sm20_div_rn_f64_full)
$__internal_0_$__cuda_sm20_div_rn_f64_full:
[C---:B------:R-:W-:Y:S01]  /*0460*/  FSETP.GEU.AND P0, PT, |R9|.reuse, 1.469367938527859385e-39, PT ;  /* 0x001000000900780b */ /* 0x040fe20003f0e200 */
[----:B------:R-:W-:Y:S01]  /*0470*/  IMAD.MOV.U32 R18, RZ, RZ, 0x1 ;  /* 0x00000001ff127424 */ /* 0x000fe200078e00ff */
[----:B------:R-:W-:Y:S01]  /*0480*/  LOP3.LUT R6, R9, 0x800fffff, RZ, 0xc0, !PT ;  /* 0x800fffff09067812 */ /* 0x000fe200078ec0ff */
[----:B------:R-:W-:Y:S01]  /*0490*/  BSSY.RECONVERGENT B1, `(.L_x_4) ;  /* 0x0000055000017945 */ /* 0x000fe20003800200 */
[C---:B------:R-:W-:Y:S02]  /*04a0*/  FSETP.GEU.AND P2, PT, |R11|.reuse, 1.469367938527859385e-39, PT ;  /* 0x001000000b00780b */ /* 0x040fe40003f4e200 */
[----:B------:R-:W-:Y:S01]  /*04b0*/  LOP3.LUT R7, R6, 0x3ff00000, RZ, 0xfc, !PT ;  /* 0x3ff0000006077812 */ /* 0x000fe200078efcff */
[----:B------:R-:W-:Y:S01]  /*04c0*/  IMAD.MOV.U32 R6, RZ, RZ, R8 ;  /* 0x000000ffff067224 */ /* 0x000fe200078e0008 */
[----:B------:R-:W-:Y:S02]  /*04d0*/  LOP3.LUT R13, R11, 0x7ff00000, RZ, 0xc0, !PT ;  /* 0x7ff000000b0d7812 */ /* 0x000fe400078ec0ff */
[----:B------:R-:W-:-:S03]  /*04e0*/  LOP3.LUT R16, R9, 0x7ff00000, RZ, 0xc0, !PT ;  /* 0x7ff0000009107812 */ /* 0x000fc600078ec0ff */
[----:B------:R-:W-:Y:S01]  /*04f0*/  @!P0 DMUL R6, R8, 8.98846567431157953865e+307 ;  /* 0x7fe0000008068828 */ /* 0x000fe20000000000 */
[----:B------:R-:W-:-:S03]  /*0500*/  ISETP.GE.U32.AND P1, PT, R13, R16, PT ;  /* 0x000000100d00720c */ /* 0x000fc60003f26070 */
[----:B------:R-:W-:Y:S01]  /*0510*/  @!P2 LOP3.LUT R14, R9, 0x7ff00000, RZ, 0xc0, !PT ;  /* 0x7ff00000090ea812 */ /* 0x000fe200078ec0ff */
[----:B------:R-:W-:Y:S01]  /*0520*/  @!P2 IMAD.MOV.U32 R20, RZ, RZ, RZ ;  /* 0x000000ffff14a224 */ /* 0x000fe200078e00ff */
[----:B------:R-:W0:Y:S02]  /*0530*/  MUFU.RCP64H R19, R7 ;  /* 0x0000000700137308 */ /* 0x000e240000001800 */
[----:B------:R-:W-:Y:S01]  /*0540*/  @!P2 ISETP.GE.U32.AND P3, PT, R13, R14, PT ;  /* 0x0000000e0d00a20c */ /* 0x000fe20003f66070 */
[----:B------:R-:W-:-:S05]  /*0550*/  IMAD.MOV.U32 R14, RZ, RZ, 0x1ca00000 ;  /* 0x1ca00000ff0e7424 */ /* 0x000fca00078e00ff */
[----:B------:R-:W-:-:S04]  /*0560*/  @!P2 SEL R15, R14, 0x63400000, !P3 ;  /* 0x634000000e0fa807 */ /* 0x000fc80005800000 */
[----:B------:R-:W-:-:S04]  /*0570*/  @!P2 LOP3.LUT R15, R15, 0x80000000, R11, 0xf8, !PT ;  /* 0x800000000f0fa812 */ /* 0x000fc800078ef80b */
[----:B------:R-:W-:Y:S01]  /*0580*/  @!P2 LOP3.LUT R21, R15, 0x100000, RZ, 0xfc, !PT ;  /* 0x001000000f15a812 */ /* 0x000fe200078efcff */
[----:B0-----:R-:W-:-:S08]  /*0590*/  DFMA R2, R18, -R6, 1 ;  /* 0x3ff000001202742b */ /* 0x001fd00000000806 */
[----:B------:R-:W-:-:S08]  /*05a0*/  DFMA R2, R2, R2, R2 ;  /* 0x000000020202722b */ /* 0x000fd00000000002 */
[----:B------:R-:W-:Y:S01]  /*05b0*/  DFMA R18, R18, R2, R18 ;  /* 0x000000021212722b */ /* 0x000fe20000000012 */
[----:B------:R-:W-:Y:S01]  /*05c0*/  SEL R3, R14, 0x63400000, !P1 ;  /* 0x634000000e037807 */ /* 0x000fe20004800000 */
[----:B------:R-:W-:-:S03]  /*05d0*/  IMAD.MOV.U32 R2, RZ, RZ, R10 ;  /* 0x000000ffff027224 */ /* 0x000fc600078e000a */
[----:B------:R-:W-:-:S03]  /*05e0*/  LOP3.LUT R3, R3, 0x800fffff, R11, 0xf8, !PT ;  /* 0x800fffff03037812 */ /* 0x000fc600078ef80b */
[----:B------:R-:W-:-:S03]  /*05f0*/  DFMA R22, R18, -R6, 1 ;  /* 0x3ff000001216742b */ /* 0x000fc60000000806 */
[----:B------:R-:W-:-:S05]  /*0600*/  @!P2 DFMA R2, R2, 2, -R20 ;  /* 0x400000000202a82b */ /* 0x000fca0000000814 */
[----:B------:R-:W-:Y:S01]  /*0610*/  DFMA R18, R18, R22, R18 ;  /* 0x000000161212722b */ /* 0x000fe20000000012 */
[----:B------:R-:W-:Y:S02]  /*0620*/  IMAD.MOV.U32 R23, RZ, RZ, R13 ;  /* 0x000000ffff177224 */ /* 0x000fe400078e000d */
[----:B------:R-:W-:Y:S01]  /*0630*/  IMAD.MOV.U32 R22, RZ, RZ, R16 ;  /* 0x000000ffff167224 */ /* 0x000fe200078e0010 */
[----:B------:R-:W-:Y:S02]  /*0640*/  @!P0 LOP3.LUT R22, R7, 0x7ff00000, RZ, 0xc0, !PT ;  /* 0x7ff0000007168812 */ /* 0x000fe400078ec0ff */
[----:B------:R-:W-:Y:S02]  /*0650*/  @!P2 LOP3.LUT R23, R3, 0x7ff00000, RZ, 0xc0, !PT ;  /* 0x7ff000000317a812 */ /* 0x000fe400078ec0ff */
[----:B------:R-:W-:Y:S01]  /*0660*/  DMUL R20, R18, R2 ;  /* 0x0000000212147228 */ /* 0x000fe20000000000 */
[----:B------:R-:W-:Y:S02]  /*0670*/  VIADD R24, R22, 0xffffffff ;  /* 0xffffffff16187836 */ /* 0x000fe40000000000 */
[----:B------:R-:W-:-:S05]  /*0680*/  VIADD R15, R23, 0xffffffff ;  /* 0xffffffff170f7836 */ /* 0x000fca0000000000 */
[----:B------:R-:W-:Y:S01]  /*0690*/  DFMA R16, R20, -R6, R2 ;  /* 0x800000061410722b */ /* 0x000fe20000000002 */
[----:B------:R-:W-:-:S04]  /*06a0*/  ISETP.GT.U32.AND P0, PT, R15, 0x7feffffe, PT ;  /* 0x7feffffe0f00780c */ /* 0x000fc80003f04070 */
[----:B------:R-:W-:-:S03]  /*06b0*/  ISETP.GT.U32.OR P0, PT, R24, 0x7feffffe, P0 ;  /* 0x7feffffe1800780c */ /* 0x000fc60000704470 */
[----:B------:R-:W-:-:S10]  /*06c0*/  DFMA R16, R18, R16, R20 ;  /* 0x000000101210722b */ /* 0x000fd40000000014 */
[----:B------:R-:W-:Y:S05]  /*06d0*/  @P0 BRA `(.L_x_5) ;  /* 0x00000000006c0947 */ /* 0x000fea0003800000 */
[----:B------:R-:W-:-:S04]  /*06e0*/  LOP3.LUT R18, R9, 0x7ff00000, RZ, 0xc0, !PT ;  /* 0x7ff0000009127812 */ /* 0x000fc800078ec0ff */
[CC--:B------:R-:W-:Y:S02]  /*06f0*/  VIADDMNMX R10, R13.reuse, -R18.reuse, 0xb9600000, !PT ;  /* 0xb96000000d0a7446 */ /* 0x0c0fe40007800912 */
[----:B------:R-:W-:Y:S02]  /*0700*/  ISETP.GE.U32.AND P0, PT, R13, R18, PT ;  /* 0x000000120d00720c */ /* 0x000fe40003f06070 */
[----:B------:R-:W-:Y:S02]  /*0710*/  VIMNMX R10, PT, PT, R10, 0x46a00000, PT ;  /* 0x46a000000a0a7848 */ /* 0x000fe40003fe0100 */
[----:B------:R-:W-:-:S05]  /*0720*/  SEL R13, R14, 0x63400000, !P0 ;  /* 0x634000000e0d7807 */ /* 0x000fca0004000000 */
[----:B------:R-:W-:Y:S02]  /*0730*/  IMAD.IADD R13, R10, 0x1, -R13 ;  /* 0x000000010a0d7824 */ /* 0x000fe400078e0a0d */
[----:B------:R-:W-:Y:S02]  /*0740*/  IMAD.MOV.U32 R10, RZ, RZ, RZ ;  /* 0x000000ffff0a7224 */ /* 0x000fe400078e00ff */
[----:B------:R-:W-:-:S06]  /*0750*/  VIADD R11, R13, 0x7fe00000 ;  /* 0x7fe000000d0b7836 */ /* 0x000fcc0000000000 */
[----:B------:R-:W-:-:S10]  /*0760*/  DMUL R14, R16, R10 ;  /* 0x0000000a100e7228 */ /* 0x000fd40000000000 */
[----:B------:R-:W-:-:S13]  /*0770*/  FSETP.GTU.AND P0, PT, |R15|, 1.469367938527859385e-39, PT ;  /* 0x001000000f00780b */ /* 0x000fda0003f0c200 */
[----:B------:R-:W-:Y:S05]  /*0780*/  @P0 BRA `(.L_x_6) ;  /* 0x0000000000940947 */ /* 0x000fea0003800000 */
[----:B------:R-:W-:Y:S01]  /*0790*/  DFMA R2, R16, -R6, R2 ;  /* 0x800000061002722b */ /* 0x000fe20000000002 */
[----:B------:R-:W-:-:S09]  /*07a0*/  IMAD.MOV.U32 R10, RZ, RZ, RZ ;  /* 0x000000ffff0a7224 */ /* 0x000fd200078e00ff */
[C---:B------:R-:W-:Y:S02]  /*07b0*/  FSETP.NEU.AND P0, PT, R3.reuse, RZ, PT ;  /* 0x000000ff0300720b */ /* 0x040fe40003f0d000 */
[----:B------:R-:W-:-:S04]  /*07c0*/  LOP3.LUT R9, R3, 0x80000000, R9, 0x48, !PT ;  /* 0x8000000003097812 */ /* 0x000fc800078e4809 */
[----:B------:R-:W-:-:S07]  /*07d0*/  LOP3.LUT R11, R9, R11, RZ, 0xfc, !PT ;  /* 0x0000000b090b7212 */ /* 0x000fce00078efcff */
[----:B------:R-:W-:Y:S05]  /*07e0*/  @!P0 BRA `(.L_x_6) ;  /* 0x00000000007c8947 */ /* 0x000fea0003800000 */
[----:B------:R-:W-:Y:S01]  /*07f0*/  IMAD.MOV R3, RZ, RZ, -R13 ;  /* 0x000000ffff037224 */ /* 0x000fe200078e0a0d */
[----:B------:R-:W-:Y:S01]  /*0800*/  DMUL.RP R10, R16, R10 ;  /* 0x0000000a100a7228 */ /* 0x000fe20000008000 */
[----:B------:R-:W-:-:S06]  /*0810*/  IMAD.MOV.U32 R2, RZ, RZ, RZ ;  /* 0x000000ffff027224 */ /* 0x000fcc00078e00ff */
[----:B------:R-:W-:-:S03]  /*0820*/  DFMA R2, R14, -R2, R16 ;  /* 0x800000020e02722b */ /* 0x000fc60000000010 */
[----:B------:R-:W-:-:S03]  /*0830*/  LOP3.LUT R9, R11, R9, RZ, 0x3c, !PT ;  /* 0x000000090b097212 */ /* 0x000fc600078e3cff */
[----:B------:R-:W-:-:S04]  /*0840*/  IADD3 R2, PT, PT, -R13, -0x43300000, RZ ;  /* 0xbcd000000d027810 */ /* 0x000fc80007ffe1ff */
[----:B------:R-:W-:-:S04]  /*0850*/  FSETP.NEU.AND P0, PT, |R3|, R2, PT ;  /* 0x000000020300720b */ /* 0x000fc80003f0d200 */
[----:B------:R-:W-:Y:S02]  /*0860*/  FSEL R14, R10, R14, !P0 ;  /* 0x0000000e0a0e7208 */ /* 0x000fe40004000000 */
[----:B------:R-:W-:Y:S01]  /*0870*/  FSEL R15, R9, R15, !P0 ;  /* 0x0000000f090f7208 */ /* 0x000fe20004000000 */
[----:B------:R-:W-:Y:S06]  /*0880*/  BRA `(.L_x_6) ;  /* 0x0000000000547947 */ /* 0x000fec0003800000 */
.L_x_5:
[----:B------:R-:W-:-:S14]  /*0890*/  DSETP.NAN.AND P0, PT, R10, R10, PT ;  /* 0x0000000a0a00722a */ /* 0x000fdc0003f08000 */
[----:B------:R-:W-:Y:S05]  /*08a0*/  @P0 BRA `(.L_x_7) ;  /* 0x0000000000440947 */ /* 0x000fea0003800000 */
[----:B------:R-:W-:-:S14]  /*08b0*/  DSETP.NAN.AND P0, PT, R8, R8, PT ;  /* 0x000000080800722a */ /* 0x000fdc0003f08000 */
[----:B------:R-:W-:Y:S05]  /*08c0*/  @P0 BRA `(.L_x_8) ;  /* 0x0000000000300947 */ /* 0x000fea0003800000 */
[----:B------:R-:W-:Y:S01]  /*08d0*/  ISETP.NE.AND P0, PT, R23, R22, PT ;  /* 0x000000161700720c */ /* 0x000fe20003f05270 */
[----:B------:R-:W-:Y:S02]  /*08e0*/  IMAD.MOV.U32 R14, RZ, RZ, 0x0 ;  /* 0x00000000ff0e7424 */ /* 0x000fe400078e00ff */
[----:B------:R-:W-:-:S10]  /*08f0*/  IMAD.MOV.U32 R15, RZ, RZ, -0x80000 ;  /* 0xfff80000ff0f7424 */ /* 0x000fd400078e00ff */
[----:B------:R-:W-:Y:S05]  /*0900*/  @!P0 BRA `(.L_x_6) ;  /* 0x0000000000348947 */ /* 0x000fea0003800000 */
[----:B------:R-:W-:Y:S02]  /*0910*/  ISETP.NE.AND P0, PT, R23, 0x7ff00000, PT ;  /* 0x7ff000001700780c */ /* 0x000fe40003f05270 */
[----:B------:R-:W-:Y:S02]  /*0920*/  LOP3.LUT R15, R11, 0x80000000, R9, 0x48, !PT ;  /* 0x800000000b0f7812 */ /* 0x000fe400078e4809 */
[----:B------:R-:W-:-:S13]  /*0930*/  ISETP.EQ.OR P0, PT, R22, RZ, !P0 ;  /* 0x000000ff1600720c */ /* 0x000fda0004702670 */
[----:B------:R-:W-:Y:S01]  /*0940*/  @P0 LOP3.LUT R2, R15, 0x7ff00000, RZ, 0xfc, !PT ;  /* 0x7ff000000f020812 */ /* 0x000fe200078efcff */
[----:B------:R-:W-:Y:S02]  /*0950*/  @!P0 IMAD.MOV.U32 R14, RZ, RZ, RZ ;  /* 0x000000ffff0e8224 */ /* 0x000fe400078e00ff */
[----:B------:R-:W-:Y:S02]  /*0960*/  @P0 IMAD.MOV.U32 R14, RZ, RZ, RZ ;  /* 0x000000ffff0e0224 */ /* 0x000fe400078e00ff */
[----:B------:R-:W-:Y:S01]  /*0970*/  @P0 IMAD.MOV.U32 R15, RZ, RZ, R2 ;  /* 0x000000ffff0f0224 */ /* 0x000fe200078e0002 */
[----:B------:R-:W-:Y:S06]  /*0980*/  BRA `(.L_x_6) ;  /* 0x0000000000147947 */ /* 0x000fec0003800000 */
.L_x_8:
[----:B------:R-:W-:Y:S01]  /*0990*/  LOP3.LUT R15, R9, 0x80000, RZ, 0xfc, !PT ;  /* 0x00080000090f7812 */ /* 0x000fe200078efcff */
[----:B------:R-:W-:Y:S01]  /*09a0*/  IMAD.MOV.U32 R14, RZ, RZ, R8 ;  /* 0x000000ffff0e7224 */ /* 0x000fe200078e0008 */
[----:B------:R-:W-:Y:S06]  /*09b0*/  BRA `(.L_x_6) ;  /* 0x0000000000087947 */ /* 0x000fec0003800000 */
.L_x_7:
[----:B------:R-:W-:Y:S01]  /*09c0*/  LOP3.LUT R15, R11, 0x80000, RZ, 0xfc, !PT ;  /* 0x000800000b0f7812 */ /* 0x000fe200078efcff */
[----:B------:R-:W-:-:S07]  /*09d0*/  IMAD.MOV.U32 R14, RZ, RZ, R10 ;  /* 0x000000ffff0e7224 */ /* 0x000fce00078e000a */
.L_x_6:
[----:B------:R-:W-:Y:S05]  /*09e0*/  BSYNC.RECONVERGENT B1 ;  /* 0x0000000000017941 */ /* 0x000fea0003800200 */
.L_x_4:
[----:B------:R-:W-:Y:S02]  /*09f0*/  IMAD.MOV.U32 R13, RZ, RZ, 0x0 ;  /* 0x00000000ff0d7424 */ /* 0x000fe400078e00ff */
[----:B------:R-:W-:Y:S02]  /*0a00*/  IMAD.MOV.U32 R2, RZ, RZ, R14 ;  /* 0x000000ffff027224 */ /* 0x000fe400078e000e */
[----:B------:R-:W-:Y:S01]  /*0a10*/  IMAD.MOV.U32 R3, RZ, RZ, R15 ;  /* 0x000000ffff037224 */ /* 0x000fe200078e000f */
[----:B------:R-:W-:Y:S06]  /*0a20*/  RET.REL.NODEC R12 `(_Z16computeCentroidsiPdS_PiS_S_) ;  /* 0xfffffff40c747950 */ /* 0x000fec0003c3ffff */
.L_x_9:
[----:B------:R-:W-:-:S00]  /*0a30*/  BRA `(.L_x_9) ;  /* 0xfffffffc00fc7947 */ /* 0x000fc0000383ffff */
[----:B------:R-:W-:-:S00]  /*0a40*/  NOP ;  /* 0x0000000000007918 */ /* 0x000fc00000000000 */
        /* <DEDUP_REMOVED lines=11> */
.L_x_17:


//--------------------- .text._Z12updateKernelPiS_S_PdS0_iiS0_S0_S_ --------------------------
	.section	.text._Z12updateKernelPiS_S_PdS0_iiS0_S0_S_,"ax",@progbits
	.align	128
        .global         _Z12updateKernelPiS_S_PdS0_iiS0_S0_S_
        .type           _Z12updateKernelPiS_S_PdS0_iiS0_S0_S_,@function
        .size           _Z12updateKernelPiS_S_PdS0_iiS0_S0_S_,(.L_x_19 - _Z12updateKernelPiS_S_PdS0_iiS0_S0_S_)
        .other          _Z12updateKernelPiS_S_PdS0_iiS0_S0_S_,@"STO_CUDA_ENTRY STV_DEFAULT"
_Z12updateKernelPiS_S_PdS0_iiS0_S0_S_:
.text._Z12updateKernelPiS_S_PdS0_iiS0_S0_S_:
        /* <DEDUP_REMOVED lines=9> */
[----:B------:R-:W1:Y:S07]  /*0090*/  LDCU.64 UR4, c[0x0][0x358] ;  /* 0x00006b00ff0477ac */ /* 0x000e6e0008000a00 */
[----:B------:R-:W2:Y:S08]  /*00a0*/  LDC.64 R2, c[0x0][0x390] ;  /* 0x0000e400ff027b82 */ /* 0x000eb00000000a00 */
[----:B------:R-:W3:Y:S01]  /*00b0*/  LDC.64 R4, c[0x0][0x3b0] ;  /* 0x0000ec00ff047b82 */ /* 0x000ee20000000a00 */
[----:B0-----:R-:W-:-:S07]  /*00c0*/  IMAD.WIDE R6, R13, 0x4, R6 ;  /* 0x000000040d067825 */ /* 0x001fce00078e0206 */
[----:B------:R-:W0:Y:S01]  /*00d0*/  LDC.64 R10, c[0x0][0x388] ;  /* 0x0000e200ff0a7b82 */ /* 0x000e220000000a00 */
[----:B-1----:R1:W4:Y:S01]  /*00e0*/  LDG.E R8, desc[UR4][R6.64] ;  /* 0x0000000406087981 */ /* 0x002322000c1e1900 */
[----:B--2---:R-:W-:-:S05]  /*00f0*/  IMAD.WIDE R2, R13, 0x4, R2 ;  /* 0x000000040d027825 */ /* 0x004fca00078e0202 */
[----:B------:R-:W3:Y:S01]  /*0100*/  LDG.E R15, desc[UR4][R2.64] ;  /* 0x00000004020f7981 */ /* 0x000ee2000c1e1900 */
[----:B-1----:R-:W1:Y:S01]  /*0110*/  LDC.64 R6, c[0x0][0x3b8] ;  /* 0x0000ee00ff067b82 */ /* 0x002e620000000a00 */
[----:B0-----:R-:W-:Y:S01]  /*0120*/  IMAD.WIDE R10, R13, 0x4, R10 ;  /* 0x000000040d0a7825 */ /* 0x001fe200078e020a */
[----:B----4-:R-:W0:Y:S03]  /*0130*/  I2F.F64 R8, R8 ;  /* 0x0000000800087312 */ /* 0x010e260000201c00 */
[----:B---3--:R-:W-:-:S05]  /*0140*/  IMAD.WIDE R4, R15, 0x8, R4 ;  /* 0x000000080f047825 */ /* 0x008fca00078e0204 */
[----:B0-----:R-:W-:Y:S04]  /*0150*/  REDG.E.ADD.F64.RN.STRONG.GPU desc[UR4][R4.64], R8 ;  /* 0x00000008040079a6 */ /* 0x001fe8000c12ff04 */
[----:B------:R-:W2:Y:S04]  /*0160*/  LDG.E R10, desc[UR4][R10.64] ;  /* 0x000000040a0a7981 */ /* 0x000ea8000c1e1900 */
[----:B------:R-:W1:Y:S01]  /*0170*/  LDG.E R15, desc[UR4][R2.64] ;  /* 0x00000004020f7981 */ /* 0x000e62000c1e1900 */
[----:B--2---:R-:W0:Y:S01]  /*0180*/  I2F.F64 R12, R10 ;  /* 0x0000000a000c7312 */ /* 0x004e220000201c00 */
[----:B-1----:R-:W-:-:S02]  /*0190*/  IMAD.WIDE R6, R15, 0x8, R6 ;  /* 0x000000080f067825 */ /* 0x002fc400078e0206 */
[----:B------:R-:W1:Y:S03]  /*01a0*/  LDC.64 R14, c[0x0][0x3c0] ;  /* 0x0000f000ff0e7b82 */ /* 0x000e660000000a00 */
[----:B0-----:R-:W-:Y:S04]  /*01b0*/  REDG.E.ADD.F64.RN.STRONG.GPU desc[UR4][R6.64], R12 ;  /* 0x0000000c060079a6 */ /* 0x001fe8000c12ff04 */
[----:B------:R-:W1:Y:S01]  /*01c0*/  LDG.E R17, desc[UR4][R2.64] ;  /* 0x0000000402117981 */ /* 0x000e62000c1e1900 */
[----:B------:R-:W-:Y:S02]  /*01d0*/  HFMA2 R19, -RZ, RZ, 0, 5.9604644775390625e-08 ;  /* 0x00000001ff137431 */ /* 0x000fe400000001ff */
[----:B-1----:R-:W-:-:S05]  /*01e0*/  IMAD.WIDE R14, R17, 0x4, R14 ;  /* 0x00000004110e7825 */ /* 0x002fca00078e020e */
[----:B------:R-:W-:Y:S01]  /*01f0*/  REDG.E.ADD.STRONG.GPU desc[UR4][R14.64], R19 ;  /* 0x000000130e00798e */ /* 0x000fe2000c12e104 */
[----:B------:R-:W-:Y:S05]  /*0200*/  EXIT ;  /* 0x000000000000794d */ /* 0x000fea0003800000 */
.L_x_10:
        /* <DEDUP_REMOVED lines=15> */
.L_x_19:


//--------------------- .text._Z12assignKernelPiS_S_PdS0_ii --------------------------
	.section	.text._Z12assignKernelPiS_S_PdS0_ii,"ax",@progbits
	.align	128
        .global         _Z12assignKernelPiS_S_PdS0_ii
        .type           _Z12assignKernelPiS_S_PdS0_ii,@function
        .size           _Z12assignKernelPiS_S_PdS0_ii,(.L_x_20 - _Z12assignKernelPiS_S_PdS0_ii)
        .other          _Z12assignKernelPiS_S_PdS0_ii,@"STO_CUDA_ENTRY STV_DEFAULT"
_Z12assignKernelPiS_S_PdS0_ii:
.text._Z12assignKernelPiS_S_PdS0_ii:
        /* <DEDUP_REMOVED lines=8> */
[----:B------:R-:W0:Y:S01]  /*0080*/  LDCU UR8, c[0x0][0x3a8] ;  /* 0x00007500ff0877ac */ /* 0x000e220008000800 */
[----:B------:R-:W1:Y:S01]  /*0090*/  LDCU.64 UR12, c[0x0][0x358] ;  /* 0x00006b00ff0c77ac */ /* 0x000e620008000a00 */
[----:B0-----:R-:W-:-:S09]  /*00a0*/  UISETP.GE.AND UP0, UPT, UR8, 0x1, UPT ;  /* 0x000000010800788c */ /* 0x001fd2000bf06270 */
[----:B-1----:R-:W-:Y:S05]  /*00b0*/  BRA.U !UP0, `(.L_x_11) ;  /* 0x0000000d08447547 */ /* 0x002fea000b800000 */
[----:B------:R-:W0:Y:S08]  /*00c0*/  LDC.64 R8, c[0x0][0x380] ;  /* 0x0000e000ff087b82 */ /* 0x000e300000000a00 */
[----:B------:R-:W1:Y:S01]  /*00d0*/  LDC.64 R10, c[0x0][0x388] ;  /* 0x0000e200ff0a7b82 */ /* 0x000e620000000a00 */
[----:B0-----:R-:W-:-:S05]  /*00e0*/  IMAD.WIDE R8, R0, 0x4, R8 ;  /* 0x0000000400087825 */ /* 0x001fca00078e0208 */
[----:B------:R-:W2:Y:S01]  /*00f0*/  LDG.E R6, desc[UR12][R8.64] ;  /* 0x0000000c08067981 */ /* 0x000ea2000c1e1900 */
[----:B-1----:R-:W-:-:S05]  /*0100*/  IMAD.WIDE R10, R0, 0x4, R10 ;  /* 0x00000004000a7825 */ /* 0x002fca00078e020a */
[----:B------:R-:W3:Y:S01]  /*0110*/  LDG.E R4, desc[UR12][R10.64] ;  /* 0x0000000c0a047981 */ /* 0x000ee2000c1e1900 */
[----:B------:R-:W-:Y:S01]  /*0120*/  UISETP.GE.U32.AND UP1, UPT, UR8, 0x8, UPT ;  /* 0x000000080800788c */ /* 0x000fe2000bf26070 */
[----:B------:R-:W-:Y:S01]  /*0130*/  MOV R2, 0x7fffffff ;  /* 0x7fffffff00027802 */ /* 0x000fe20000000f00 */
[----:B------:R-:W-:Y:S01]  /*0140*/  ULOP3.LUT UR9, UR8, 0x7, URZ, 0xc0, !UPT ;  /* 0x0000000708097892 */ /* 0x000fe2000f8ec0ff */
[----:B------:R-:W-:-:S03]  /*0150*/  IMAD.MOV.U32 R3, RZ, RZ, RZ ;  /* 0x000000ffff037224 */ /* 0x000fc600078e00ff */
[----:B------:R-:W-:Y:S01]  /*0160*/  UISETP.NE.AND UP0, UPT, UR9, URZ, UPT ;  /* 0x000000ff0900728c */ /* 0x000fe2000bf05270 */
[----:B--2---:R-:W0:Y:S08]  /*0170*/  I2F.F64 R6, R6 ;  /* 0x0000000600067312 */ /* 0x004e300000201c00 */
[----:B---3--:R-:W1:Y:S01]  /*0180*/  I2F.F64 R4, R4 ;  /* 0x0000000400047312 */ /* 0x008e620000201c00 */
[----:B------:R-:W-:Y:S05]  /*0190*/  BRA.U !UP1, `(.L_x_12) ;  /* 0x0000000509947547 */ /* 0x000fea000b800000 */
[----:B------:R-:W2:Y:S01]  /*01a0*/  LDCU.64 UR6, c[0x0][0x398] ;  /* 0x00007300ff0677ac */ /* 0x000ea20008000a00 */
[----:B------:R-:W-:Y:S01]  /*01b0*/  MOV R2, 0x7fffffff ;  /* 0x7fffffff00027802 */ /* 0x000fe20000000f00 */
[----:B------:R-:W-:Y:S01]  /*01c0*/  IMAD.MOV.U32 R24, RZ, RZ, RZ ;  /* 0x000000ffff187224 */ /* 0x000fe200078e00ff */
[----:B------:R-:W3:Y:S01]  /*01d0*/  LDCU.64 UR4, c[0x0][0x3a0] ;  /* 0x00007400ff0477ac */ /* 0x000ee20008000a00 */
[----:B------:R-:W-:-:S06]  /*01e0*/  ULOP3.LUT UR10, UR8, 0x7ffffff8, URZ, 0xc0, !UPT ;  /* 0x7ffffff8080a7892 */ /* 0x000fcc000f8ec0ff */
[----:B------:R-:W-:Y:S01]  /*01f0*/  MOV R3, UR10 ;  /* 0x0000000a00037c02 */ /* 0x000fe20008000f00 */
[----:B--2---:R-:W-:Y:S02]  /*0200*/  UIADD3 UR6, UP1, UPT, UR6, 0x20, URZ ;  /* 0x0000002006067890 */ /* 0x004fe4000ff3e0ff */
[----:B---3--:R-:W-:Y:S02]  /*0210*/  UIADD3 UR4, UP2, UPT, UR4, 0x20, URZ ;  /* 0x0000002004047890 */ /* 0x008fe4000ff5e0ff */
[----:B------:R-:W-:Y:S02]  /*0220*/  UIADD3.X UR7, UPT, UPT, URZ, UR7, URZ, UP1, !UPT ;  /* 0x00000007ff077290 */ /* 0x000fe40008ffe4ff */
[----:B------:R-:W-:Y:S01]  /*0230*/  IMAD.U32 R10, RZ, RZ, UR6 ;  /* 0x00000006ff0a7e24 */ /* 0x000fe2000f8e00ff */
[----:B------:R-:W-:Y:S01]  /*0240*/  UIADD3.X UR5, UPT, UPT, URZ, UR5, URZ, UP2, !UPT ;  /* 0x00000005ff057290 */ /* 0x000fe200097fe4ff */
[----:B------:R-:W-:Y:S02]  /*0250*/  MOV R8, UR4 ;  /* 0x0000000400087c02 */ /* 0x000fe40008000f00 */
[----:B------:R-:W-:-:S03]  /*0260*/  IMAD.U32 R11, RZ, RZ, UR7 ;  /* 0x00000007ff0b7e24 */ /* 0x000fc6000f8e00ff */
[----:B------:R-:W-:-:S07]  /*0270*/  MOV R9, UR5 ;  /* 0x0000000500097c02 */ /* 0x000fce0008000f00 */
.L_x_13:
[----:B------:R-:W1:Y:S04]  /*0280*/  LDG.E.64 R22, desc[UR12][R8.64+-0x20] ;  /* 0xffffe00c08167981 */ /* 0x000e68000c1e1b00 */
[----:B------:R-:W0:Y:S04]  /*0290*/  LDG.E.64 R20, desc[UR12][R10.64+-0x20] ;  /* 0xffffe00c0a147981 */ /* 0x000e28000c1e1b00 */
[----:B------:R-:W2:Y:S04]  /*02a0*/  LDG.E.64 R12, desc[UR12][R8.64+-0x18] ;  /* 0xffffe80c080c7981 */ /* 0x000ea8000c1e1b00 */
[----:B------:R-:W3:Y:S04]  /*02b0*/  LDG.E.64 R14, desc[UR12][R10.64+-0x18] ;  /* 0xffffe80c0a0e7981 */ /* 0x000ee8000c1e1b00 */
[----:B------:R-:W4:Y:S04]  /*02c0*/  LDG.E.64 R16, desc[UR12][R8.64+-0x10] ;  /* 0xfffff00c08107981 */ /* 0x000f28000c1e1b00 */
[----:B------:R-:W5:Y:S04]  /*02d0*/  LDG.E.64 R18, desc[UR12][R10.64+-0x10] ;  /* 0xfffff00c0a127981 */ /* 0x000f68000c1e1b00 */
[----:B------:R-:W5:Y:S01]  /*02e0*/  LDG.E.64 R28, desc[UR12][R10.64+-0x8] ;  /* 0xfffff80c0a1c7981 */ /* 0x000f62000c1e1b00 */
[----:B-1----:R-:W-:-:S02]  /*02f0*/  DADD R22, -R4, R22 ;  /* 0x0000000004167229 */ /* 0x002fc40000000116 */
[----:B0-----:R-:W-:-:S06]  /*0300*/  DADD R20, -R6, R20 ;  /* 0x0000000006147229 */ /* 0x001fcc0000000114 */
[----:B------:R-:W-:-:S08]  /*0310*/  DMUL R22, R22, R22 ;  /* 0x0000001616167228 */ /* 0x000fd00000000000 */
[----:B------:R-:W-:Y:S01]  /*0320*/  DFMA R22, R20, R20, R22 ;  /* 0x000000141416722b */ /* 0x000fe20000000016 */
[----:B------:R-:W0:Y:S01]  /*0330*/  I2F.F64 R20, R2 ;  /* 0x0000000200147312 */ /* 0x000e220000201c00 */
[----:B--2---:R-:W-:-:S06]  /*0340*/  DADD R12, -R4, R12 ;  /* 0x00000000040c7229 */ /* 0x004fcc000000010c */
[----:B0-----:R-:W-:Y:S01]  /*0350*/  DSETP.GEU.AND P4, PT, R22, R20, PT ;  /* 0x000000141600722a */ /* 0x001fe20003f8e000 */
[----:B------:R-:W2:Y:S01]  /*0360*/  LDG.E.64 R20, desc[UR12][R8.64+-0x8] ;  /* 0xfffff80c08147981 */ /* 0x000ea2000c1e1b00 */
[----:B------:R-:W-:Y:S02]  /*0370*/  DMUL R12, R12, R12 ;  /* 0x0000000c0c0c7228 */ /* 0x000fe40000000000 */
[----:B---3--:R-:W-:-:S10]  /*0380*/  DADD R14, -R6, R14 ;  /* 0x00000000060e7229 */ /* 0x008fd4000000010e */
[----:B------:R-:W0:Y:S01]  /*0390*/  @!P4 F2I.F64.TRUNC R2, R22 ;  /* 0x000000160002c311 */ /* 0x000e22000030d100 */
[----:B------:R-:W-:-:S07]  /*03a0*/  DFMA R14, R14, R14, R12 ;  /* 0x0000000e0e0e722b */ /* 0x000fce000000000c */
[----:B0-----:R-:W0:Y:S02]  /*03b0*/  I2F.F64 R12, R2 ;  /* 0x00000002000c7312 */ /* 0x001e240000201c00 */
[----:B0-----:R-:W-:Y:S01]  /*03c0*/  DSETP.GEU.AND P5, PT, R14, R12, PT ;  /* 0x0000000c0e00722a */ /* 0x001fe20003fae000 */
[----:B------:R-:W3:-:S13]  /*03d0*/  LDG.E.64 R12, desc[UR12][R8.64] ;  /* 0x0000000c080c7981 */ /* 0x000eda000c1e1b00 */
[----:B------:R0:W1:Y:S02]  /*03e0*/  @!P5 F2I.F64.TRUNC R2, R14 ;  /* 0x0000000e0002d311 */ /* 0x000064000030d100 */
[----:B0-----:R-:W3:Y:S01]  /*03f0*/  LDG.E.64 R14, desc[UR12][R10.64] ;  /* 0x0000000c0a0e7981 */ /* 0x001ee2000c1e1b00 */
[----:B----4-:R-:W-:Y:S02]  /*0400*/  DADD R16, -R4, R16 ;  /* 0x0000000004107229 */ /* 0x010fe40000000110 */
[----:B-----5:R-:W-:-:S06]  /*0410*/  DADD R18, -R6, R18 ;  /* 0x0000000006127229 */ /* 0x020fcc0000000112 */
[----:B------:R-:W-:-:S08]  /*0420*/  DMUL R16, R16, R16 ;  /* 0x0000001010107228 */ /* 0x000fd00000000000 */
[----:B------:R-:W-:Y:S02]  /*0430*/  DFMA R18, R18, R18, R16 ;  /* 0x000000121212722b */ /* 0x000fe40000000010 */
[----:B-1----:R-:W0:Y:S06]  /*0440*/  I2F.F64 R16, R2 ;  /* 0x0000000200107312 */ /* 0x002e2c0000201c00 */
[----:B0-----:R-:W-:Y:S01]  /*0450*/  DSETP.GEU.AND P6, PT, R18, R16, PT ;  /* 0x000000101200722a */ /* 0x001fe20003fce000 */
[----:B------:R-:W4:-:S13]  /*0460*/  LDG.E.64 R16, desc[UR12][R8.64+0x8] ;  /* 0x0000080c08107981 */ /* 0x000f1a000c1e1b00 */
[----:B------:R0:W1:Y:S02]  /*0470*/  @!P6 F2I.F64.TRUNC R2, R18 ;  /* 0x000000120002e311 */ /* 0x000064000030d100 */
[----:B0-----:R-:W5:Y:S01]  /*0480*/  LDG.E.64 R18, desc[UR12][R10.64+0x8] ;  /* 0x0000080c0a127981 */ /* 0x001f62000c1e1b00 */
[----:B------:R-:W-:Y:S02]  /*0490*/  DADD R28, -R6, R28 ;  /* 0x00000000061c7229 */ /* 0x000fe4000000011c */
[----:B--2---:R-:W-:-:S08]  /*04a0*/  DADD R20, -R4, R20 ;  /* 0x0000000004147229 */ /* 0x004fd00000000114 */
[----:B------:R-:W-:Y:S02]  /*04b0*/  DMUL R22, R20, R20 ;  /* 0x0000001414167228 */ /* 0x000fe40000000000 */
[----:B-1----:R-:W0:Y:S06]  /*04c0*/  I2F.F64 R20, R2 ;  /* 0x0000000200147312 */ /* 0x002e2c0000201c00 */
[----:B------:R-:W-:Y:S01]  /*04d0*/  DFMA R22, R28, R28, R22 ;  /* 0x0000001c1c16722b */ /* 0x000fe20000000016 */
[----:B------:R-:W2:Y:S07]  /*04e0*/  LDG.E.64 R28, desc[UR12][R10.64+0x10] ;  /* 0x0000100c0a1c7981 */ /* 0x000eae000c1e1b00 */
[----:B0-----:R-:W-:Y:S01]  /*04f0*/  DSETP.GEU.AND P3, PT, R22, R20, PT ;  /* 0x000000141600722a */ /* 0x001fe20003f6e000 */
[----:B------:R-:W2:-:S13]  /*0500*/  LDG.E.64 R20, desc[UR12][R8.64+0x10] ;  /* 0x0000100c08147981 */ /* 0x000e9a000c1e1b00 */
[----:B------:R-:W0:Y:S01]  /*0510*/  @!P3 F2I.F64.TRUNC R2, R22 ;  /* 0x000000160002b311 */ /* 0x000e22000030d100 */
[----:B---3--:R-:W-:-:S08]  /*0520*/  DADD R12, -R4, R12 ;  /* 0x00000000040c7229 */ /* 0x008fd0000000010c */
[----:B------:R-:W-:Y:S02]  /*0530*/  DMUL R12, R12, R12 ;  /* 0x0000000c0c0c7228 */ /* 0x000fe40000000000 */
[----:B------:R-:W-:-:S08]  /*0540*/  DADD R14, -R6, R14 ;  /* 0x00000000060e7229 */ /* 0x000fd0000000010e */
[----:B------:R-:W-:Y:S01]  /*0550*/  DFMA R14, R14, R14, R12 ;  /* 0x0000000e0e0e722b */ /* 0x000fe2000000000c */
[----:B0-----:R-:W0:Y:S07]  /*0560*/  I2F.F64 R12, R2 ;  /* 0x00000002000c7312 */ /* 0x001e2e0000201c00 */
[----:B0-----:R-:W-:Y:S01]  /*0570*/  DSETP.GEU.AND P2, PT, R14, R12, PT ;  /* 0x0000000c0e00722a */ /* 0x001fe20003f4e000 */
[----:B------:R-:W3:-:S13]  /*0580*/  LDG.E.64 R12, desc[UR12][R8.64+0x18] ;  /* 0x0000180c080c7981 */ /* 0x000eda000c1e1b00 */
[----:B------:R0:W1:Y:S02]  /*0590*/  @!P2 F2I.F64.TRUNC R2, R14 ;  /* 0x0000000e0002a311 */ /* 0x000064000030d100 */
[----:B0-----:R0:W3:Y:S01]  /*05a0*/  LDG.E.64 R14, desc[UR12][R10.64+0x18] ;  /* 0x0000180c0a0e7981 */ /* 0x0010e2000c1e1b00 */
[----:B----4-:R-:W-:-:S08]  /*05b0*/  DADD R16, -R4, R16 ;  /* 0x0000000004107229 */ /* 0x010fd00000000110 */
[----:B------:R-:W-:Y:S02]  /*05c0*/  DMUL R16, R16, R16 ;  /* 0x0000001010107228 */ /* 0x000fe40000000000 */
[----:B-----5:R-:W-:-:S08]  /*05d0*/  DADD R18, -R6, R18 ;  /* 0x0000000006127229 */ /* 0x020fd00000000112 */
[----:B------:R-:W-:Y:S01]  /*05e0*/  DFMA R18, R18, R18, R16 ;  /* 0x000000121212722b */ /* 0x000fe20000000010 */
[----:B-1----:R-:W1:Y:S07]  /*05f0*/  I2F.F64 R16, R2 ;  /* 0x0000000200107312 */ /* 0x002e6e0000201c00 */
[----:B-1----:R-:W-:-:S14]  /*0600*/  DSETP.GEU.AND P1, PT, R18, R16, PT ;  /* 0x000000101200722a */ /* 0x002fdc0003f2e000 */
[----:B------:R-:W1:Y:S08]  /*0610*/  @!P1 F2I.F64.TRUNC R2, R18 ;  /* 0x0000001200029311 */ /* 0x000e70000030d100 */
[----:B-1----:R-:W1:Y:S01]  /*0620*/  I2F.F64 R16, R2 ;  /* 0x0000000200107312 */ /* 0x002e620000201c00 */
[C---:B------:R-:W-:Y:S01]  /*0630*/  SEL R26, R24.reuse, R26, !P4 ;  /* 0x0000001a181a7207 */ /* 0x040fe20006000000 */
[C---:B------:R-:W-:Y:S01]  /*0640*/  @!P5 VIADD R26, R24.reuse, 0x1 ;  /* 0x00000001181ad836 */ /* 0x040fe20000000000 */
[C---:B------:R-:W-:Y:S01]  /*0650*/  @!P6 IADD3 R26, PT, PT, R24.reuse, 0x2, RZ ;  /* 0x00000002181ae810 */ /* 0x040fe20007ffe0ff */
[C---:B------:R-:W-:Y:S01]  /*0660*/  @!P3 VIADD R26, R24.reuse, 0x3 ;  /* 0x00000003181ab836 */ /* 0x040fe20000000000 */
[C---:B------:R-:W-:Y:S01]  /*0670*/  @!P2 IADD3 R26, PT, PT, R24.reuse, 0x4, RZ ;  /* 0x00000004181aa810 */ /* 0x040fe20007ffe0ff */
[----:B------:R-:W-:Y:S01]  /*0680*/  @!P1 VIADD R26, R24, 0x5 ;  /* 0x00000005181a9836 */ /* 0x000fe20000000000 */
[----:B0-----:R-:W-:-:S02]  /*0690*/  IADD3 R10, P1, PT, R10, 0x40, RZ ;  /* 0x000000400a0a7810 */ /* 0x001fc40007f3e0ff */
[----:B------:R-:W-:-:S03]  /*06a0*/  IADD3 R8, P2, PT, R8, 0x40, RZ ;  /* 0x0000004008087810 */ /* 0x000fc60007f5e0ff */
[----:B------:R-:W-:Y:S01]  /*06b0*/  IMAD.X R11, RZ, RZ, R11, P1 ;  /* 0x000000ffff0b7224 */ /* 0x000fe200008e060b */
[----:B------:R-:W-:Y:S01]  /*06c0*/  IADD3.X R9, PT, PT, RZ, R9, RZ, P2, !PT ;  /* 0x00000009ff097210 */ /* 0x000fe200017fe4ff */
[----:B--2---:R-:W-:Y:S02]  /*06d0*/  DADD R28, -R6, R28 ;  /* 0x00000000061c7229 */ /* 0x004fe4000000011c */
[----:B------:R-:W-:-:S08]  /*06e0*/  DADD R20, -R4, R20 ;  /* 0x0000000004147229 */ /* 0x000fd00000000114 */
[----:B------:R-:W-:-:S08]  /*06f0*/  DMUL R20, R20, R20 ;  /* 0x0000001414147228 */ /* 0x000fd00000000000 */
[----:B------:R-:W-:-:S08]  /*0700*/  DFMA R20, R28, R28, R20 ;  /* 0x0000001c1c14722b */ /* 0x000fd00000000014 */
[----:B-1----:R-:W-:-:S14]  /*0710*/  DSETP.GEU.AND P0, PT, R20, R16, PT ;  /* 0x000000101400722a */ /* 0x002fdc0003f0e000 */
[----:B------:R-:W0:Y:S08]  /*0720*/  @!P0 F2I.F64.TRUNC R2, R20 ;  /* 0x0000001400028311 */ /* 0x000e30000030d100 */
[----:B0-----:R-:W0:Y:S01]  /*0730*/  I2F.F64 R16, R2 ;  /* 0x0000000200107312 */ /* 0x001e220000201c00 */
[----:B---3--:R-:W-:-:S08]  /*0740*/  DADD R12, -R4, R12 ;  /* 0x00000000040c7229 */ /* 0x008fd0000000010c */
[----:B------:R-:W-:Y:S02]  /*0750*/  DMUL R12, R12, R12 ;  /* 0x0000000c0c0c7228 */ /* 0x000fe40000000000 */
[----:B------:R-:W-:-:S08]  /*0760*/  DADD R14, -R6, R14 ;  /* 0x00000000060e7229 */ /* 0x000fd0000000010e */
[----:B------:R-:W-:-:S08]  /*0770*/  DFMA R12, R14, R14, R12 ;  /* 0x0000000e0e0c722b */ /* 0x000fd0000000000c */
[----:B0-----:R-:W-:Y:S01]  /*0780*/  DSETP.GEU.AND P4, PT, R12, R16, PT ;  /* 0x000000100c00722a */ /* 0x001fe20003f8e000 */
[----:B------:R-:W-:-:S13]  /*0790*/  @!P0 IADD3 R26, PT, PT, R24, 0x6, RZ ;  /* 0x00000006181a8810 */ /* 0x000fda0007ffe0ff */
[C---:B------:R-:W-:Y:S01]  /*07a0*/  @!P4 VIADD R26, R24.reuse, 0x7 ;  /* 0x00000007181ac836 */ /* 0x040fe20000000000 */
[----:B------:R-:W-:Y:S01]  /*07b0*/  IADD3 R24, PT, PT, R24, 0x8, RZ ;  /* 0x0000000818187810 */ /* 0x000fe20007ffe0ff */
[----:B------:R2:W3:Y:S03]  /*07c0*/  @!P4 F2I.F64.TRUNC R2, R12 ;  /* 0x0000000c0002c311 */ /* 0x0004e6000030d100 */
[----:B------:R-:W-:-:S13]  /*07d0*/  ISETP.NE.AND P0, PT, R24, R3, PT ;  /* 0x000000031800720c */ /* 0x000fda0003f05270 */
[----:B--23--:R-:W-:Y:S05]  /*07e0*/  @P0 BRA `(.L_x_13) ;  /* 0xfffffff800a40947 */ /* 0x00cfea000383ffff */
.L_x_12:
[----:B------:R-:W-:Y:S05]  /*07f0*/  BRA.U !UP0, `(.L_x_11) ;  /* 0x0000000508747547 */ /* 0x000fea000b800000 */
[----:B------:R-:W-:Y:S02]  /*0800*/  UISETP.GE.U32.AND UP0, UPT, UR9, 0x4, UPT ;  /* 0x000000040900788c */ /* 0x000fe4000bf06070 */
[----:B------:R-:W-:-:S04]  /*0810*/  ULOP3.LUT UR5, UR8, 0x3, URZ, 0xc0, !UPT ;  /* 0x0000000308057892 */ /* 0x000fc8000f8ec0ff */
[----:B------:R-:W-:-:S03]  /*0820*/  UISETP.NE.AND UP1, UPT, UR5, URZ, UPT ;  /* 0x000000ff0500728c */ /* 0x000fc6000bf25270 */
[----:B------:R-:W-:Y:S08]  /*0830*/  BRA.U !UP0, `(.L_x_14) ;  /* 0x0000000108b47547 */ /* 0x000ff0000b800000 */
[----:B------:R-:W2:Y:S08]  /*0840*/  LDC.64 R16, c[0x0][0x3a0] ;  /* 0x0000e800ff107b82 */ /* 0x000eb00000000a00 */
[----:B------:R-:W3:Y:S01]  /*0850*/  LDC.64 R28, c[0x0][0x398] ;  /* 0x0000e600ff1c7b82 */ /* 0x000ee20000000a00 */
[----:B--2---:R-:W-:-:S05]  /*0860*/  IMAD.WIDE.U32 R16, R3, 0x8, R16 ;  /* 0x0000000803107825 */ /* 0x004fca00078e0010 */
[----:B------:R-:W1:Y:S01]  /*0870*/  LDG.E.64 R22, desc[UR12][R16.64] ;  /* 0x0000000c10167981 */ /* 0x000e62000c1e1b00 */
[----:B---3--:R-:W-:-:S03]  /*0880*/  IMAD.WIDE.U32 R28, R3, 0x8, R28 ;  /* 0x00000008031c7825 */ /* 0x008fc600078e001c */
[----:B------:R-:W2:Y:S04]  /*0890*/  LDG.E.64 R8, desc[UR12][R16.64+0x8] ;  /* 0x0000080c10087981 */ /* 0x000ea8000c1e1b00 */
[----:B------:R-:W0:Y:S04]  /*08a0*/  LDG.E.64 R20, desc[UR12][R28.64] ;  /* 0x0000000c1c147981 */ /* 0x000e28000c1e1b00 */
[----:B------:R-:W3:Y:S04]  /*08b0*/  LDG.E.64 R10, desc[UR12][R28.64+0x8] ;  /* 0x0000080c1c0a7981 */ /* 0x000ee8000c1e1b00 */
[----:B------:R-:W4:Y:S04]  /*08c0*/  LDG.E.64 R12, desc[UR12][R16.64+0x10] ;  /* 0x0000100c100c7981 */ /* 0x000f28000c1e1b00 */
[----:B------:R-:W5:Y:S04]  /*08d0*/  LDG.E.64 R14, desc[UR12][R28.64+0x10] ;  /* 0x0000100c1c0e7981 */ /* 0x000f68000c1e1b00 */
[----:B------:R-:W5:Y:S04]  /*08e0*/  LDG.E.64 R18, desc[UR12][R28.64+0x18] ;  /* 0x0000180c1c127981 */ /* 0x000f68000c1e1b00 */
[----:B------:R-:W5:Y:S01]  /*08f0*/  LDG.E.64 R16, desc[UR12][R16.64+0x18] ;  /* 0x0000180c10107981 */ /* 0x000f62000c1e1b00 */
[----:B------:R-:W0:Y:S01]  /*0900*/  I2F.F64 R24, R2 ;  /* 0x0000000200187312 */ /* 0x000e220000201c00 */
[----:B-1----:R-:W-:-:S02]  /*0910*/  DADD R22, -R4, R22 ;  /* 0x0000000004167229 */ /* 0x002fc40000000116 */
[----:B0-----:R-:W-:-:S06]  /*0920*/  DADD R20, -R6, R20 ;  /* 0x0000000006147229 */ /* 0x001fcc0000000114 */
[----:B------:R-:W-:-:S08]  /*0930*/  DMUL R22, R22, R22 ;  /* 0x0000001616167228 */ /* 0x000fd00000000000 */
[----:B------:R-:W-:-:S08]  /*0940*/  DFMA R22, R20, R20, R22 ;  /* 0x000000141416722b */ /* 0x000fd00000000016 */
[----:B------:R-:W-:Y:S02]  /*0950*/  DSETP.GEU.AND P0, PT, R22, R24, PT ;  /* 0x000000181600722a */ /* 0x000fe40003f0e000 */
[----:B--2---:R-:W-:-:S12]  /*0960*/  DADD R8, -R4, R8 ;  /* 0x0000000004087229 */ /* 0x004fd80000000108 */
[----:B------:R-:W0:Y:S01]  /*0970*/  @!P0 F2I.F64.TRUNC R2, R22 ;  /* 0x0000001600028311 */ /* 0x000e22000030d100 */
[----:B---3--:R-:W-:Y:S02]  /*0980*/  DADD R10, -R6, R10 ;  /* 0x00000000060a7229 */ /* 0x008fe4000000010a */
[----:B------:R-:W-:-:S05]  /*0990*/  DMUL R8, R8, R8 ;  /* 0x0000000808087228 */ /* 0x000fca0000000000 */
[----:B0-----:R-:W0:Y:S03]  /*09a0*/  I2F.F64 R20, R2 ;  /* 0x0000000200147312 */ /* 0x001e260000201c00 */
[----:B------:R-:W-:-:S08]  /*09b0*/  DFMA R8, R10, R10, R8 ;  /* 0x0000000a0a08722b */ /* 0x000fd00000000008 */
[----:B0-----:R-:W-:Y:S02]  /*09c0*/  DSETP.GEU.AND P1, PT, R8, R20, PT ;  /* 0x000000140800722a */ /* 0x001fe40003f2e000 */
[----:B----4-:R-:W-:-:S12]  /*09d0*/  DADD R12, -R4, R12 ;  /* 0x00000000040c7229 */ /* 0x010fd8000000010c */
[----:B------:R-:W0:Y:S01]  /*09e0*/  @!P1 F2I.F64.TRUNC R2, R8 ;  /* 0x0000000800029311 */ /* 0x000e22000030d100 */
[----:B-----5:R-:W-:Y:S02]  /*09f0*/  DADD R14, -R6, R14 ;  /* 0x00000000060e7229 */ /* 0x020fe4000000010e */
[----:B------:R-:W-:-:S05]  /*0a00*/  DMUL R12, R12, R12 ;  /* 0x0000000c0c0c7228 */ /* 0x000fca0000000000 */
[----:B0-----:R-:W0:Y:S03]  /*0a10*/  I2F.F64 R10, R2 ;  /* 0x00000002000a7312 */ /* 0x001e260000201c00 */
[----:B------:R-:W-:-:S08]  /*0a20*/  DFMA R12, R14, R14, R12 ;  /* 0x0000000e0e0c722b */ /* 0x000fd0000000000c */
[----:B0-----:R-:W-:Y:S02]  /*0a30*/  DSETP.GEU.AND P2, PT, R12, R10, PT ;  /* 0x0000000a0c00722a */ /* 0x001fe40003f4e000 */
[----:B------:R-:W-:-:S12]  /*0a40*/  DADD R16, -R4, R16 ;  /* 0x0000000004107229 */ /* 0x000fd80000000110 */
[----:B------:R-:W0:Y:S01]  /*0a50*/  @!P2 F2I.F64.TRUNC R2, R12 ;  /* 0x0000000c0002a311 */ /* 0x000e22000030d100 */
[----:B------:R-:W-:Y:S02]  /*0a60*/  DADD R18, -R6, R18 ;  /* 0x0000000006127229 */ /* 0x000fe40000000112 */
[----:B------:R-:W-:-:S05]  /*0a70*/  DMUL R16, R16, R16 ;  /* 0x0000001010107228 */ /* 0x000fca0000000000 */
[----:B0-----:R-:W0:Y:S03]  /*0a80*/  I2F.F64 R8, R2 ;  /* 0x0000000200087312 */ /* 0x001e260000201c00 */
[----:B------:R-:W-:-:S08]  /*0a90*/  DFMA R16, R18, R18, R16 ;  /* 0x000000121210722b */ /* 0x000fd00000000010 */
[----:B0-----:R-:W-:Y:S01]  /*0aa0*/  DSETP.GEU.AND P3, PT, R16, R8, PT ;  /* 0x000000081000722a */ /* 0x001fe20003f6e000 */
[C---:B------:R-:W-:Y:S01]  /*0ab0*/  SEL R26, R3.reuse, R26, !P0 ;  /* 0x0000001a031a7207 */ /* 0x040fe20004000000 */
[C---:B------:R-:W-:Y:S01]  /*0ac0*/  @!P1 VIADD R26, R3.reuse, 0x1 ;  /* 0x00000001031a9836 */ /* 0x040fe20000000000 */
[----:B------:R-:W-:-:S11]  /*0ad0*/  @!P2 IADD3 R26, PT, PT, R3, 0x2, RZ ;  /* 0x00000002031aa810 */ /* 0x000fd60007ffe0ff */
[----:B------:R2:W3:Y:S01]  /*0ae0*/  @!P3 F2I.F64.TRUNC R2, R16 ;  /* 0x000000100002b311 */ /* 0x0004e2000030d100 */
[C---:B------:R-:W-:Y:S01]  /*0af0*/  @!P3 IADD3 R26, PT, PT, R3.reuse, 0x3, RZ ;  /* 0x00000003031ab810 */ /* 0x040fe20007ffe0ff */
[----:B------:R-:W-:-:S07]  /*0b00*/  VIADD R3, R3, 0x4 ;  /* 0x0000000403037836 */ /* 0x000fce0000000000 */
.L_x_14:
[----:B------:R-:W-:Y:S05]  /*0b10*/  BRA.U !UP1, `(.L_x_11) ;  /* 0x0000000109ac7547 */ /* 0x000fea000b800000 */
[----:B------:R-:W-:Y:S02]  /*0b20*/  UISETP.NE.AND UP0, UPT, UR5, 0x1, UPT ;  /* 0x000000010500788c */ /* 0x000fe4000bf05270 */
[----:B------:R-:W-:-:S04]  /*0b30*/  ULOP3.LUT UR4, UR8, 0x1, URZ, 0xc0, !UPT ;  /* 0x0000000108047892 */ /* 0x000fc8000f8ec0ff */
[----:B------:R-:W-:-:S03]  /*0b40*/  UISETP.NE.U32.AND UP1, UPT, UR4, 0x1, UPT ;  /* 0x000000010400788c */ /* 0x000fc6000bf25070 */
[----:B------:R-:W-:Y:S08]  /*0b50*/  BRA.U !UP0, `(.L_x_15) ;  /* 0x0000000108647547 */ /* 0x000ff0000b800000 */
[----:B------:R-:W2:Y:S08]  /*0b60*/  LDC.64 R10, c[0x0][0x3a0] ;  /* 0x0000e800ff0a7b82 */ /* 0x000eb00000000a00 */
[----:B------:R-:W4:Y:S01]  /*0b70*/  LDC.64 R8, c[0x0][0x398] ;  /* 0x0000e600ff087b82 */ /* 0x000f220000000a00 */
[----:B--2---:R-:W-:-:S05]  /*0b80*/  IMAD.WIDE.U32 R16, R3, 0x8, R10 ;  /* 0x0000000803107825 */ /* 0x004fca00078e000a */
[----:B------:R-:W1:Y:S01]  /*0b90*/  LDG.E.64 R18, desc[UR12][R16.64] ;  /* 0x0000000c10127981 */ /* 0x000e62000c1e1b00 */
[----:B----4-:R-:W-:-:S03]  /*0ba0*/  IMAD.WIDE.U32 R12, R3, 0x8, R8 ;  /* 0x00000008030c7825 */ /* 0x010fc600078e0008 */
[----:B------:R-:W2:Y:S04]  /*0bb0*/  LDG.E.64 R8, desc[UR12][R16.64+0x8] ;  /* 0x0000080c10087981 */ /* 0x000ea8000c1e1b00 */
[----:B------:R-:W0:Y:S04]  /*0bc0*/  LDG.E.64 R14, desc[UR12][R12.64] ;  /* 0x0000000c0c0e7981 */ /* 0x000e28000c1e1b00 */
[----:B------:R-:W4:Y:S01]  /*0bd0*/  LDG.E.64 R10, desc[UR12][R12.64+0x8] ;  /* 0x0000080c0c0a7981 */ /* 0x000f22000c1e1b00 */
[----:B---3--:R-:W3:Y:S01]  /*0be0*/  I2F.F64 R20, R2 ;  /* 0x0000000200147312 */ /* 0x008ee20000201c00 */
[----:B-1----:R-:W-:-:S08]  /*0bf0*/  DADD R18, -R4, R18 ;  /* 0x0000000004127229 */ /* 0x002fd00000000112 */
[----:B------:R-:W-:Y:S02]  /*0c00*/  DMUL R18, R18, R18 ;  /* 0x0000001212127228 */ /* 0x000fe40000000000 */
[----:B0-----:R-:W-:-:S08]  /*0c10*/  DADD R14, -R6, R14 ;  /* 0x00000000060e7229 */ /* 0x001fd0000000010e */
[----:B------:R-:W-:-:S08]  /*0c20*/  DFMA R18, R14, R14, R18 ;  /* 0x0000000e0e12722b */ /* 0x000fd00000000012 */
[----:B---3--:R-:W-:Y:S02]  /*0c30*/  DSETP.GEU.AND P0, PT, R18, R20, PT ;  /* 0x000000141200722a */ /* 0x008fe40003f0e000 */
[----:B--2---:R-:W-:-:S12]  /*0c40*/  DADD R8, -R4, R8 ;  /* 0x0000000004087229 */ /* 0x004fd80000000108 */
[----:B------:R-:W0:Y:S01]  /*0c50*/  @!P0 F2I.F64.TRUNC R2, R18 ;  /* 0x0000001200028311 */ /* 0x000e22000030d100 */
[----:B----4-:R-:W-:Y:S02]  /*0c60*/  DADD R10, -R6, R10 ;  /* 0x00000000060a7229 */ /* 0x010fe4000000010a */
[----:B------:R-:W-:-:S05]  /*0c70*/  DMUL R8, R8, R8 ;  /* 0x0000000808087228 */ /* 0x000fca0000000000 */
[----:B0-----:R-:W0:Y:S03]  /*0c80*/  I2F.F64 R12, R2 ;  /* 0x00000002000c7312 */ /* 0x001e260000201c00 */
[----:B------:R-:W-:-:S08]  /*0c90*/  DFMA R8, R10, R10, R8 ;  /* 0x0000000a0a08722b */ /* 0x000fd00000000008 */
[----:B0-----:R-:W-:Y:S01]  /*0ca0*/  DSETP.GEU.AND P1, PT, R8, R12, PT ;  /* 0x0000000c0800722a */ /* 0x001fe20003f2e000 */
[----:B------:R-:W-:-:S13]  /*0cb0*/  SEL R26, R3, R26, !P0 ;  /* 0x0000001a031a7207 */ /* 0x000fda0004000000 */
[----:B------:R4:W0:Y:S01]  /*0cc0*/  @!P1 F2I.F64.TRUNC R2, R8 ;  /* 0x0000000800029311 */ /* 0x000822000030d100 */
[C---:B------:R-:W-:Y:S02]  /*0cd0*/  @!P1 IADD3 R26, PT, PT, R3.reuse, 0x1, RZ ;  /* 0x00000001031a9810 */ /* 0x040fe40007ffe0ff */
[----:B------:R-:W-:-:S07]  /*0ce0*/  IADD3 R3, PT, PT, R3, 0x2, RZ ;  /* 0x0000000203037810 */ /* 0x000fce0007ffe0ff */
.L_x_15:
[----:B------:R-:W-:Y:S05]  /*0cf0*/  BRA.U UP1, `(.L_x_11) ;  /* 0x0000000101347547 */ /* 0x000fea000b800000 */
[----:B------:R-:W5:Y:S08]  /*0d00*/  LDC.64 R10, c[0x0][0x3a0] ;  /* 0x0000e800ff0a7b82 */ /* 0x000f700000000a00 */
[----:B----4-:R-:W4:Y:S01]  /*0d10*/  LDC.64 R8, c[0x0][0x398] ;  /* 0x0000e600ff087b82 */ /* 0x010f220000000a00 */
[----:B-----5:R-:W-:-:S06]  /*0d20*/  IMAD.WIDE.U32 R10, R3, 0x8, R10 ;  /* 0x00000008030a7825 */ /* 0x020fcc00078e000a */
[----:B------:R-:W1:Y:S01]  /*0d30*/  LDG.E.64 R10, desc[UR12][R10.64] ;  /* 0x0000000c0a0a7981 */ /* 0x000e62000c1e1b00 */
[----:B----4-:R-:W-:-:S06]  /*0d40*/  IMAD.WIDE.U32 R8, R3, 0x8, R8 ;  /* 0x0000000803087825 */ /* 0x010fcc00078e0008 */
[----:B------:R-:W4:Y:S01]  /*0d50*/  LDG.E.64 R8, desc[UR12][R8.64] ;  /* 0x0000000c08087981 */ /* 0x000f22000c1e1b00 */
[----:B0--3--:R-:W0:Y:S01]  /*0d60*/  I2F.F64 R12, R2 ;  /* 0x00000002000c7312 */ /* 0x009e220000201c00 */
[----:B-1----:R-:W-:Y:S02]  /*0d70*/  DADD R4, -R4, R10 ;  /* 0x0000000004047229 */ /* 0x002fe4000000010a */
[----:B----4-:R-:W-:-:S06]  /*0d80*/  DADD R6, -R6, R8 ;  /* 0x0000000006067229 */ /* 0x010fcc0000000108 */
[----:B------:R-:W-:-:S08]  /*0d90*/  DMUL R4, R4, R4 ;  /* 0x0000000404047228 */ /* 0x000fd00000000000 */
[----:B------:R-:W-:-:S08]  /*0da0*/  DFMA R4, R6, R6, R4 ;  /* 0x000000060604722b */ /* 0x000fd00000000004 */
[----:B0-----:R-:W-:-:S06]  /*0db0*/  DSETP.GEU.AND P0, PT, R4, R12, PT ;  /* 0x0000000c0400722a */ /* 0x001fcc0003f0e000 */
[----:B------:R-:W-:-:S08]  /*0dc0*/  SEL R26, R3, R26, !P0 ;  /* 0x0000001a031a7207 */ /* 0x000fd00004000000 */
.L_x_11:
[----:B0--3--:R-:W0:Y:S02]  /*0dd0*/  LDC.64 R2, c[0x0][0x390] ;  /* 0x0000e400ff027b82 */ /* 0x009e240000000a00 */
[----:B0-----:R-:W-:-:S05]  /*0de0*/  IMAD.WIDE R2, R0, 0x4, R2 ;  /* 0x0000000400027825 */ /* 0x001fca00078e0202 */
[----:B------:R-:W-:Y:S01]  /*0df0*/  STG.E desc[UR12][R2.64], R26 ;  /* 0x0000001a02007986 */ /* 0x000fe2000c10190c */
[----:B------:R-:W-:Y:S05]  /*0e00*/  EXIT ;  /* 0x000000000000794d */ /* 0x000fea0003800000 */
.L_x_16:
        /* <DEDUP_REMOVED lines=15> */
.L_x_20:


//--------------------- .nv.shared.reserved.0     --------------------------
	.section	.nv.shared.reserved.0,"aw",@nobits
	.weak		__nv_reservedSMEM_offset_0_alias
	.size		__nv_reservedSMEM_offset_0_alias, 0, 64
	.other		__nv_reservedSMEM_offset_0_alias,@"STO_CUDA_RESERVED_SHARED STV_DEFAULT"
__nv_reservedSMEM_offset_0_alias:
	.zero		0
	.zero		64


//--------------------- .nv.constant0._Z16computeCentroidsiPdS_PiS_S_ --------------------------
	.section	.nv.constant0._Z16computeCentroidsiPdS_PiS_S_,"a",@progbits
	.sectionflags	@""
	.align	4
.nv.constant0._Z16computeCentroidsiPdS_PiS_S_:
	.zero		944


//--------------------- .nv.constant0._Z12updateKernelPiS_S_PdS0_iiS0_S0_S_ --------------------------
	.section	.nv.constant0._Z12updateKernelPiS_S_PdS0_iiS0_S0_S_,"a",@progbits
	.sectionflags	@""
	.align	4
.nv.constant0._Z12updateKernelPiS_S_PdS0_iiS0_S0_S_:
	.zero		968


//--------------------- .nv.constant0._Z12assignKernelPiS_S_PdS0_ii --------------------------
	.section	.nv.constant0._Z12assignKernelPiS_S_PdS0_ii,"a",@progbits
	.sectionflags	@""
	.align	4
.nv.constant0._Z12assignKernelPiS_S_PdS0_ii:
	.zero		944


//--------------------- SYMBOLS --------------------------

	.type		.nv.reservedSmem.offset0,@object
	.size		.nv.reservedSmem.offset0,0x4
